	.target	sm_90a

	.elftype	@"ET_EXEC"


//--------------------- .note.nv.tkinfo           --------------------------
	.section	.note.nv.tkinfo,"",@"SHT_NOTE"
	.sectionflags	@"SHF_NOTE_NV_TKINFO"
	.tkinfo
        /*0018*/ 	.word	0x00000002
        /*0030*/ 	.string	""
        /*0030*/ 	.string	"ptxas"
        /*0030*/ 	.string	"Cuda compilation tools, release 13.0, V13.0.88"
        /*0030*/ 	.string	"Build cuda_13.0.r13.0/compiler.36424714_0"
        /*0030*/ 	.string	"-arch sm_90a -m 64 "



//--------------------- .note.nv.cuinfo           --------------------------
	.section	.note.nv.cuinfo,"",@"SHT_NOTE"
	.sectionflags	@"SHF_NOTE_NV_CUINFO"
        /*0018*/ 	.short	0x0002
        /*001a*/ 	.short	0x005a
        /*001c*/ 	.short	0x0082
	.zero		2


//--------------------- .nv.info                  --------------------------
	.section	.nv.info,"",@"SHT_CUDA_INFO"
	.align	4


	//----- nvinfo : EIATTR_REGCOUNT
	.align		4
        /*0000*/ 	.byte	0x04, 0x2f
        /*0002*/ 	.short	(.L_12 - .L_11)
	.align		4
.L_11:
        /*0004*/ 	.word	index@(_ZN7cutlass13device_kernelINS_4gemm6kernel13GemmUniversalIN4cute5tupleIJiiiiEEENS1_10collective13CollectiveMmaINS1_37MainloopSm90TmaGmmaWarpSpecializedFP8ILi5ENS5_IJNS4_1CILi1EEESB_SB_EEENS1_32KernelTmaWarpSpecializedPingpongEEENS5_IJNSA_ILi64EEENSA_ILi256EEENSA_ILi128EEEEEENS_12float_e4m3_tENS5_IJlSB_lEEESJ_SK_NS4_8TiledMMAINS4_8MMA_AtomIJNS4_4SM904GMMA31MMA_64x256x32_F32E4M3E4M3_SS_TNILNSO_7ScaleInE1ELSQ_1EEEEEENS4_6LayoutISC_NS5_IJNSA_ILi0EEESU_SU_EEEEENS5_IJNS4_10UnderscoreESX_SX_EEEEENS4_13SM90_TMA_LOADENS4_14ComposedLayoutINS4_7SwizzleILi3ELi4ELi3EEENS4_18smem_ptr_flag_bitsILi8EEENST_INS5_IJNSA_ILi8EEESH_EEENS5_IJSH_SB_EEEEEEEvNS4_8identityES10_S1A_vS1B_EENS_8epilogue10collective6detail29Sm90TmaWarpSpecializedAdapterINS1E_15DefaultEpilogueISJ_SK_SK_NS1D_6thread17LinearCombinationISJ_Li1EffLNS1I_9ScaleType4KindE0ELNS_15FloatRoundStyleE2ESJ_EENS1_15EpilogueDefaultEEEEEvvEEEEvNT_6ParamsE)
        /*0008*/ 	.word	0x000000a8


	//----- nvinfo : EIATTR_FRAME_SIZE
	.align		4
.L_12:
        /*000c*/ 	.byte	0x04, 0x11
        /*000e*/ 	.short	(.L_14 - .L_13)
	.align		4
.L_13:
        /*0010*/ 	.word	index@(_ZN7cutlass13device_kernelINS_4gemm6kernel13GemmUniversalIN4cute5tupleIJiiiiEEENS1_10collective13CollectiveMmaINS1_37MainloopSm90TmaGmmaWarpSpecializedFP8ILi5ENS5_IJNS4_1CILi1EEESB_SB_EEENS1_32KernelTmaWarpSpecializedPingpongEEENS5_IJNSA_ILi64EEENSA_ILi256EEENSA_ILi128EEEEEENS_12float_e4m3_tENS5_IJlSB_lEEESJ_SK_NS4_8TiledMMAINS4_8MMA_AtomIJNS4_4SM904GMMA31MMA_64x256x32_F32E4M3E4M3_SS_TNILNSO_7ScaleInE1ELSQ_1EEEEEENS4_6LayoutISC_NS5_IJNSA_ILi0EEESU_SU_EEEEENS5_IJNS4_10UnderscoreESX_SX_EEEEENS4_13SM90_TMA_LOADENS4_14ComposedLayoutINS4_7SwizzleILi3ELi4ELi3EEENS4_18smem_ptr_flag_bitsILi8EEENST_INS5_IJNSA_ILi8EEESH_EEENS5_IJSH_SB_EEEEEEEvNS4_8identityES10_S1A_vS1B_EENS_8epilogue10collective6detail29Sm90TmaWarpSpecializedAdapterINS1E_15DefaultEpilogueISJ_SK_SK_NS1D_6thread17LinearCombinationISJ_Li1EffLNS1I_9ScaleType4KindE0ELNS_15FloatRoundStyleE2ESJ_EENS1_15EpilogueDefaultEEEEEvvEEEEvNT_6ParamsE)
        /*0014*/ 	.word	0x00000108


	//----- nvinfo : EIATTR_MIN_STACK_SIZE
	.align		4
.L_14:
        /*0018*/ 	.byte	0x04, 0x12
        /*001a*/ 	.short	(.L_16 - .L_15)
	.align		4
.L_15:
        /*001c*/ 	.word	index@(_ZN7cutlass13device_kernelINS_4gemm6kernel13GemmUniversalIN4cute5tupleIJiiiiEEENS1_10collective13CollectiveMmaINS1_37MainloopSm90TmaGmmaWarpSpecializedFP8ILi5ENS5_IJNS4_1CILi1EEESB_SB_EEENS1_32KernelTmaWarpSpecializedPingpongEEENS5_IJNSA_ILi64EEENSA_ILi256EEENSA_ILi128EEEEEENS_12float_e4m3_tENS5_IJlSB_lEEESJ_SK_NS4_8TiledMMAINS4_8MMA_AtomIJNS4_4SM904GMMA31MMA_64x256x32_F32E4M3E4M3_SS_TNILNSO_7ScaleInE1ELSQ_1EEEEEENS4_6LayoutISC_NS5_IJNSA_ILi0EEESU_SU_EEEEENS5_IJNS4_10UnderscoreESX_SX_EEEEENS4_13SM90_TMA_LOADENS4_14ComposedLayoutINS4_7SwizzleILi3ELi4ELi3EEENS4_18smem_ptr_flag_bitsILi8EEENST_INS5_IJNSA_ILi8EEESH_EEENS5_IJSH_SB_EEEEEEEvNS4_8identityES10_S1A_vS1B_EENS_8epilogue10collective6detail29Sm90TmaWarpSpecializedAdapterINS1E_15DefaultEpilogueISJ_SK_SK_NS1D_6thread17LinearCombinationISJ_Li1EffLNS1I_9ScaleType4KindE0ELNS_15FloatRoundStyleE2ESJ_EENS1_15EpilogueDefaultEEEEEvvEEEEvNT_6ParamsE)
        /*0020*/ 	.word	0x00000108
.L_16:


//--------------------- .nv.compat                --------------------------
	.section	.nv.compat,"",@"SHT_CUDA_COMPAT_INFO"
	.align	4
        /*0000*/ 	.byte	0x02, 0x09, 0x01, 0x00, 0x02, 0x02, 0x04, 0x00, 0x02, 0x05, 0x05, 0x00, 0x03, 0x07, 0x01, 0x01
        /*0010*/ 	.byte	0x02, 0x03, 0x01, 0x00, 0x02, 0x06, 0x01, 0x00, 0x04, 0x0b, 0x08, 0x00, 0x00, 0x00, 0x00, 0x00
        /*0020*/ 	.byte	0x00, 0x00, 0x00, 0x00


//--------------------- .nv.info._ZN7cutlass13device_kernelINS_4gemm6kernel13GemmUniversalIN4cute5tupleIJiiiiEEENS1_10collective13CollectiveMmaINS1_37MainloopSm90TmaGmmaWarpSpecializedFP8ILi5ENS5_IJNS4_1CILi1EEESB_SB_EEENS1_32KernelTmaWarpSpecializedPingpongEEENS5_IJNSA_ILi64EEENSA_ILi256EEENSA_ILi128EEEEEENS_12float_e4m3_tENS5_IJlSB_lEEESJ_SK_NS4_8TiledMMAINS4_8MMA_AtomIJNS4_4SM904GMMA31MMA_64x256x32_F32E4M3E4M3_SS_TNILNSO_7ScaleInE1ELSQ_1EEEEEENS4_6LayoutISC_NS5_IJNSA_ILi0EEESU_SU_EEEEENS5_IJNS4_10UnderscoreESX_SX_EEEEENS4_13SM90_TMA_LOADENS4_14ComposedLayoutINS4_7SwizzleILi3ELi4ELi3EEENS4_18smem_ptr_flag_bitsILi8EEENST_INS5_IJNSA_ILi8EEESH_EEENS5_IJSH_SB_EEEEEEEvNS4_8identityES10_S1A_vS1B_EENS_8epilogue10collective6detail29Sm90TmaWarpSpecializedAdapterINS1E_15DefaultEpilogueISJ_SK_SK_NS1D_6thread17LinearCombinationISJ_Li1EffLNS1I_9ScaleType4KindE0ELNS_15FloatRoundStyleE2ESJ_EENS1_15EpilogueDefaultEEEEEvvEEEEvNT_6ParamsE --------------------------
	.section	.nv.info._ZN7cutlass13device_kernelINS_4gemm6kernel13GemmUniversalIN4cute5tupleIJiiiiEEENS1_10collective13CollectiveMmaINS1_37MainloopSm90TmaGmmaWarpSpecializedFP8ILi5ENS5_IJNS4_1CILi1EEESB_SB_EEENS1_32KernelTmaWarpSpecializedPingpongEEENS5_IJNSA_ILi64EEENSA_ILi256EEENSA_ILi128EEEEEENS_12float_e4m3_tENS5_IJlSB_lEEESJ_SK_NS4_8TiledMMAINS4_8MMA_AtomIJNS4_4SM904GMMA31MMA_64x256x32_F32E4M3E4M3_SS_TNILNSO_7ScaleInE1ELSQ_1EEEEEENS4_6LayoutISC_NS5_IJNSA_ILi0EEESU_SU_EEEEENS5_IJNS4_10UnderscoreESX_SX_EEEEENS4_13SM90_TMA_LOADENS4_14ComposedLayoutINS4_7SwizzleILi3ELi4ELi3EEENS4_18smem_ptr_flag_bitsILi8EEENST_INS5_IJNSA_ILi8EEESH_EEENS5_IJSH_SB_EEEEEEEvNS4_8identityES10_S1A_vS1B_EENS_8epilogue10collective6detail29Sm90TmaWarpSpecializedAdapterINS1E_15DefaultEpilogueISJ_SK_SK_NS1D_6thread17LinearCombinationISJ_Li1EffLNS1I_9ScaleType4KindE0ELNS_15FloatRoundStyleE2ESJ_EENS1_15EpilogueDefaultEEEEEvvEEEEvNT_6ParamsE,"",@"SHT_CUDA_INFO"
	.sectionflags	@""
	.align	4


	//----- nvinfo : EIATTR_CUDA_API_VERSION
	.align		4
        /*0000*/ 	.byte	0x04, 0x37
        /*0002*/ 	.short	(.L_18 - .L_17)
.L_17:
        /*0004*/ 	.word	0x00000082


	//----- nvinfo : EIATTR_KPARAM_INFO
	.align		4
.L_18:
        /*0008*/ 	.byte	0x04, 0x17
        /*000a*/ 	.short	(.L_20 - .L_19)
.L_19:
        /*000c*/ 	.word	0x00000000
        /*0010*/ 	.short	0x0000
        /*0012*/ 	.short	0x0070
        /*0014*/ 	.byte	0x00, 0xf0, 0x01, 0x10


	//----- nvinfo : EIATTR_SPARSE_MMA_MASK
	.align		4
.L_20:
        /*0018*/ 	.byte	0x03, 0x50
        /*001a*/ 	.short	0x0000


	//----- nvinfo : EIATTR_MAXREG_COUNT
	.align		4
        /*001c*/ 	.byte	0x03, 0x1b
        /*001e*/ 	.short	0x00a8


	//----- nvinfo : EIATTR_NUM_BARRIERS
	.align		4
        /*0020*/ 	.byte	0x02, 0x4c
        /*0022*/ 	.byte	0x01
	.zero		1


	//----- nvinfo : EIATTR_ANNOTATIONS
	.align		4
        /*0024*/ 	.byte	0x04, 0x55
        /*0026*/ 	.short	(.L_22 - .L_21)


	//   ....[0]....
.L_21:
        /*0028*/ 	.word	0x00000001
        /*002c*/ 	.byte	0x70, 0x0b, 0x00, 0x00, 0x01, 0x00, 0x00, 0x00, 0xa0, 0x0b, 0x00, 0x00, 0x01, 0x00, 0x00, 0x00
        /* <DEDUP_REMOVED lines=203> */
        /*0cec*/ 	.byte	0x10, 0x01, 0x01, 0x00


	//----- nvinfo : EIATTR_MERCURY_ISA_VERSION
	.align		4
.L_22:
        /*0cf0*/ 	.byte	0x03, 0x5f
        /*0cf2*/ 	.short	0x0101


	//----- nvinfo : EIATTR_INT_WARP_WIDE_INSTR_OFFSETS
	.align		4
        /*0cf4*/ 	.byte	0x04, 0x31
        /*0cf6*/ 	.short	(.L_24 - .L_23)


	//   ....[0]....
.L_23:
        /*0cf8*/ 	.word	0x000004d0


	//   ....[1]....
        /*0cfc*/ 	.word	0x000004e0


	//   ....[2]....
        /*0d00*/ 	.word	0x00000550


	//   ....[3]....
        /*0d04*/ 	.word	0x00000560


	//   ....[4]....
        /*0d08*/ 	.word	0x00000570


	//   ....[5]....
        /*0d0c*/ 	.word	0x00000590


	//   ....[6]....
        /*0d10*/ 	.word	0x000005f0


	//   ....[7]....
        /*0d14*/ 	.word	0x00000610


	//----- nvinfo : EIATTR_COOP_GROUP_MASK_REGIDS
	.align		4
.L_24:
        /*0d18*/ 	.byte	0x04, 0x29
        /*0d1a*/ 	.short	(.L_26 - .L_25)


	//   ....[0]....
.L_25:
        /*0d1c*/ 	.word	0xffffffff


	//   ....[1]....
        /*0d20*/ 	.word	0xffffffff


	//   ....[2]....
        /*0d24*/ 	.word	0xffffffff


	//   ....[3]....
        /*0d28*/ 	.word	0xffffffff


	//   ....[4]....
        /*0d2c*/ 	.word	0xffffffff


	//   ....[5]....
        /*0d30*/ 	.word	0xffffffff


	//----- nvinfo : EIATTR_COOP_GROUP_INSTR_OFFSETS
	.align		4
.L_26:
        /*0d34*/ 	.byte	0x04, 0x28
        /*0d36*/ 	.short	(.L_28 - .L_27)


	//   ....[0]....
.L_27:
        /*0d38*/ 	.word	0x00000060


	//   ....[1]....
        /*0d3c*/ 	.word	0x00000090


	//   ....[2]....
        /*0d40*/ 	.word	0x00000190


	//   ....[3]....
        /*0d44*/ 	.word	0x000003c0


	//   ....[4]....
        /*0d48*/ 	.word	0x00000400


	//   ....[5]....
        /*0d4c*/ 	.word	0x00000440


	//----- nvinfo : EIATTR_REG_RECONFIG
	.align		4
.L_28:
        /*0d50*/ 	.byte	0x01, 0x54
	.zero		2


	//----- nvinfo : EIATTR_MBARRIER_INSTR_OFFSETS
	.align		4
        /*0d54*/ 	.byte	0x04, 0x39
        /*0d56*/ 	.short	(.L_30 - .L_29)


	//   ....[0]....
.L_29:
        /*0d58*/ 	.word	0x00000310
        /*0d5c*/ 	.word	0x000000ff
        /*0d60*/ 	.word	0x00000000
        /*0d64*/ 	.short	0x0100
        /*0d66*/ 	.byte	0x07
	.zero		1


	//   ....[1]....
        /*0d68*/ 	.word	0x00000320
        /*0d6c*/ 	.word	0x000000ff
        /*0d70*/ 	.word	0x00000028
        /*0d74*/ 	.short	0x0100
        /*0d76*/ 	.byte	0x07
	.zero		1


	//   ....[2]....
        /*0d78*/ 	.word	0x00000330
        /*0d7c*/ 	.word	0x000000ff
        /*0d80*/ 	.word	0x00000008
        /*0d84*/ 	.short	0x0100
        /*0d86*/ 	.byte	0x07
	.zero		1


	//   ....[3]....
        /*0d88*/ 	.word	0x00000340
        /*0d8c*/ 	.word	0x000000ff
        /*0d90*/ 	.word	0x00000030
        /*0d94*/ 	.short	0x0100
        /*0d96*/ 	.byte	0x07
	.zero		1


	//   ....[4]....
        /*0d98*/ 	.word	0x00000350
        /*0d9c*/ 	.word	0x000000ff
        /*0da0*/ 	.word	0x00000010
        /*0da4*/ 	.short	0x0100
        /*0da6*/ 	.byte	0x07
	.zero		1


	//   ....[5]....
        /*0da8*/ 	.word	0x00000360
        /*0dac*/ 	.word	0x000000ff
        /*0db0*/ 	.word	0x00000038
        /*0db4*/ 	.short	0x0100
        /*0db6*/ 	.byte	0x07
	.zero		1


	//   ....[6]....
        /*0db8*/ 	.word	0x00000370
        /*0dbc*/ 	.word	0x000000ff
        /*0dc0*/ 	.word	0x00000018
        /*0dc4*/ 	.short	0x0100
        /*0dc6*/ 	.byte	0x07
	.zero		1


	//   ....[7]....
        /*0dc8*/ 	.word	0x00000380
        /*0dcc*/ 	.word	0x000000ff
        /*0dd0*/ 	.word	0x00000040
        /*0dd4*/ 	.short	0x0100
        /*0dd6*/ 	.byte	0x07
	.zero		1


	//   ....[8]....
        /*0dd8*/ 	.word	0x00000390
        /*0ddc*/ 	.word	0x000000ff
        /*0de0*/ 	.word	0x00000020
        /*0de4*/ 	.short	0x0100
        /*0de6*/ 	.byte	0x07
	.zero		1


	//   ....[9]....
        /*0de8*/ 	.word	0x000003a0
        /*0dec*/ 	.word	0x000000ff
        /*0df0*/ 	.word	0x00000048
        /*0df4*/ 	.short	0x0100
        /*0df6*/ 	.byte	0x07
	.zero		1


	//   ....[10]....
        /*0df8*/ 	.word	0x00000630
        /*0dfc*/ 	.word	0x000000ff
        /*0e00*/ 	.word	0x00000080
        /*0e04*/ 	.short	0x0100
        /*0e06*/ 	.byte	0x07
	.zero		1


	//   ....[11]....
        /*0e08*/ 	.word	0x00000640
        /*0e0c*/ 	.word	0x000000ff
        /*0e10*/ 	.word	0x00000088
        /*0e14*/ 	.short	0x0100
        /*0e16*/ 	.byte	0x07
	.zero		1


	//   ....[12]....
        /*0e18*/ 	.word	0x00000680
        /*0e1c*/ 	.word	0x000000ff
        /*0e20*/ 	.word	0x00000060
        /*0e24*/ 	.short	0x0100
        /*0e26*/ 	.byte	0x0a
	.zero		1


	//   ....[13]....
        /*0e28*/ 	.word	0x000006a0
        /*0e2c*/ 	.word	0x000000ff
        /*0e30*/ 	.word	0x00000068
        /*0e34*/ 	.short	0x0100
        /*0e36*/ 	.byte	0x0a
	.zero		1


	//   ....[14]....
        /*0e38*/ 	.word	0x000006b0
        /*0e3c*/ 	.word	0x000000ff
        /*0e40*/ 	.word	0x00000070
        /*0e44*/ 	.short	0x0100
        /*0e46*/ 	.byte	0x0a
	.zero		1


	//   ....[15]....
        /*0e48*/ 	.word	0x000006c0
        /*0e4c*/ 	.word	0x000000ff
        /*0e50*/ 	.word	0x00000078
        /*0e54*/ 	.short	0x0100
        /*0e56*/ 	.byte	0x0a
	.zero		1


	//   ....[16]....
        /*0e58*/ 	.word	0x000015d0
        /*0e5c*/ 	.word	0x000000ff
        /*0e60*/ 	.word	0xfffffff8
        /*0e64*/ 	.short	0x010a
        /*0e66*/ 	.byte	0x12
	.zero		1


	//   ....[17]....
        /*0e68*/ 	.word	0x00001fa0
        /*0e6c*/ 	.word	0x000000ff
        /*0e70*/ 	.word	0x00000000
        /*0e74*/ 	.short	0x010a
        /*0e76*/ 	.byte	0x06
	.zero		1


	//   ....[18]....
        /*0e78*/ 	.word	0x00001fe0
        /*0e7c*/ 	.word	0x000000ff
        /*0e80*/ 	.word	0x00000000
        /*0e84*/ 	.short	0x010a
        /*0e86*/ 	.byte	0x06
	.zero		1


	//   ....[19]....
        /*0e88*/ 	.word	0x00003280
        /*0e8c*/ 	.word	0x000000ff
        /*0e90*/ 	.word	0x00000000
        /*0e94*/ 	.short	0x010a
        /*0e96*/ 	.byte	0x09
	.zero		1


	//   ....[20]....
        /*0e98*/ 	.word	0x000032c0
        /*0e9c*/ 	.word	0x000000ff
        /*0ea0*/ 	.word	0x00000000
        /*0ea4*/ 	.short	0x010a
        /*0ea6*/ 	.byte	0x09
	.zero		1


	//   ....[21]....
        /*0ea8*/ 	.word	0x000043c0
        /*0eac*/ 	.word	0x000000ff
        /*0eb0*/ 	.word	0x00000000
        /*0eb4*/ 	.short	0x0101
        /*0eb6*/ 	.byte	0x08
	.zero		1


	//   ....[22]....
        /*0eb8*/ 	.word	0x00005430
        /*0ebc*/ 	.word	0x000000e5
        /*0ec0*/ 	.word	0x00000000
        /*0ec4*/ 	.short	0x0101
        /*0ec6*/ 	.byte	0x1c
	.zero		1


	//   ....[23]....
        /*0ec8*/ 	.word	0x00005550
        /*0ecc*/ 	.word	0x000000ff
        /*0ed0*/ 	.word	0x00000000
        /*0ed4*/ 	.short	0x0101
        /*0ed6*/ 	.byte	0x08
	.zero		1


	//   ....[24]....
        /*0ed8*/ 	.word	0x00005600
        /*0edc*/ 	.word	0x000000ff
        /*0ee0*/ 	.word	0x00000008
        /*0ee4*/ 	.short	0x010a
        /*0ee6*/ 	.byte	0x12
	.zero		1


	//   ....[25]....
        /*0ee8*/ 	.word	0x0000e7d0
        /*0eec*/ 	.word	0x00000003
        /*0ef0*/ 	.word	0x00000000
        /*0ef4*/ 	.short	0x0101
        /*0ef6*/ 	.byte	0x1c
	.zero		1


	//   ....[26]....
        /*0ef8*/ 	.word	0x0000f1d0
        /*0efc*/ 	.word	0x0000000b
        /*0f00*/ 	.word	0x00000028
        /*0f04*/ 	.short	0x010a
        /*0f06*/ 	.byte	0x3f
	.zero		1


	//   ....[27]....
        /*0f08*/ 	.word	0x0000f580
        /*0f0c*/ 	.word	0x00000004
        /*0f10*/ 	.word	0x00000088
        /*0f14*/ 	.short	0x0101
        /*0f16*/ 	.byte	0x3f
	.zero		1


	//   ....[28]....
        /*0f18*/ 	.word	0x0000fd70
        /*0f1c*/ 	.word	0x00000007
        /*0f20*/ 	.word	0x00000000
        /*0f24*/ 	.short	0x010a
        /*0f26*/ 	.byte	0x3f
	.zero		1


	//   ....[29]....
        /*0f28*/ 	.word	0x0000fdf0
        /*0f2c*/ 	.word	0x00000009
        /*0f30*/ 	.word	0x00000000
        /*0f34*/ 	.short	0x010a
        /*0f36*/ 	.byte	0x3f
	.zero		1


	//   ....[30]....
        /*0f38*/ 	.word	0x0000fe80
        /*0f3c*/ 	.word	0x00000006
        /*0f40*/ 	.word	0x00000000
        /*0f44*/ 	.short	0x010a
        /*0f46*/ 	.byte	0x3f
	.zero		1


	//   ....[31]....
        /*0f48*/ 	.word	0x0000ff10
        /*0f4c*/ 	.word	0x00000009
        /*0f50*/ 	.word	0x00000000
        /*0f54*/ 	.short	0x010a
        /*0f56*/ 	.byte	0x3f
	.zero		1


	//   ....[32]....
        /*0f58*/ 	.word	0x0000ffa0
        /*0f5c*/ 	.word	0x00000003
        /*0f60*/ 	.word	0x00000000
        /*0f64*/ 	.short	0x010a
        /*0f66*/ 	.byte	0x3f
	.zero		1


	//   ....[33]....
        /*0f68*/ 	.word	0x00010010
        /*0f6c*/ 	.word	0x00000003
        /*0f70*/ 	.word	0xfffffff8
        /*0f74*/ 	.short	0x010a
        /*0f76*/ 	.byte	0x3f
	.zero		1


	//   ....[34]....
        /*0f78*/ 	.word	0x00010070
        /*0f7c*/ 	.word	0x00000003
        /*0f80*/ 	.word	0x00000000
        /*0f84*/ 	.short	0x010a
        /*0f86*/ 	.byte	0x3f
	.zero		1


	//   ....[35]....
        /*0f88*/ 	.word	0x000100e0
        /*0f8c*/ 	.word	0x00000000
        /*0f90*/ 	.word	0x00000000
        /*0f94*/ 	.short	0x010a
        /*0f96*/ 	.byte	0x3f
	.zero		1


	//   ....[36]....
        /*0f98*/ 	.word	0x00010150
        /*0f9c*/ 	.word	0x00000019
        /*0fa0*/ 	.word	0x00000008
        /*0fa4*/ 	.short	0x010a
        /*0fa6*/ 	.byte	0x3f
	.zero		1


	//   ....[37]....
        /*0fa8*/ 	.word	0x00010220
        /*0fac*/ 	.word	0x0000000b
        /*0fb0*/ 	.word	0x00000028
        /*0fb4*/ 	.short	0x010a
        /*0fb6*/ 	.byte	0x3f
	.zero		1


	//   ....[38]....
        /*0fb8*/ 	.word	0x00010300
        /*0fbc*/ 	.word	0x00000007
        /*0fc0*/ 	.word	0x00000000
        /*0fc4*/ 	.short	0x010a
        /*0fc6*/ 	.byte	0x3f
	.zero		1


	//   ....[39]....
        /*0fc8*/ 	.word	0x00010350
        /*0fcc*/ 	.word	0x00000009
        /*0fd0*/ 	.word	0x00000000
        /*0fd4*/ 	.short	0x010a
        /*0fd6*/ 	.byte	0x3f
	.zero		1


	//   ....[40]....
        /*0fd8*/ 	.word	0x000103a0
        /*0fdc*/ 	.word	0x00000006
        /*0fe0*/ 	.word	0x00000000
        /*0fe4*/ 	.short	0x010a
        /*0fe6*/ 	.byte	0x3f
	.zero		1


	//   ....[41]....
        /*0fe8*/ 	.word	0x000103f0
        /*0fec*/ 	.word	0x00000009
        /*0ff0*/ 	.word	0x00000000
        /*0ff4*/ 	.short	0x010a
        /*0ff6*/ 	.byte	0x3f
	.zero		1


	//----- nvinfo : EIATTR_NUM_MBARRIERS
	.align		4
.L_30:
        /*0ff8*/ 	.byte	0x03, 0x38
        /*0ffa*/ 	.short	0x0010


	//----- nvinfo : EIATTR_EXIT_INSTR_OFFSETS
	.align		4
        /*0ffc*/ 	.byte	0x04, 0x1c
        /*0ffe*/ 	.short	(.L_32 - .L_31)


	//   ....[0]....
.L_31:
        /*1000*/ 	.word	0x000012d0


	//   ....[1]....
        /*1004*/ 	.word	0x00001330


	//   ....[2]....
        /*1008*/ 	.word	0x0000eee0


	//   ....[3]....
        /*100c*/ 	.word	0x0000ef10


	//   ....[4]....
        /*1010*/ 	.word	0x0000fff0


	//----- nvinfo : EIATTR_MAX_THREADS
	.align		4
.L_32:
        /*1014*/ 	.byte	0x04, 0x05
        /*1016*/ 	.short	(.L_34 - .L_33)
.L_33:
        /*1018*/ 	.word	0x00000180
        /*101c*/ 	.word	0x00000001
        /*1020*/ 	.word	0x00000001


	//----- nvinfo : EIATTR_CRS_STACK_SIZE
	.align		4
.L_34:
        /*1024*/ 	.byte	0x04, 0x1e
        /*1026*/ 	.short	(.L_36 - .L_35)
.L_35:
        /*1028*/ 	.word	0x00000000


	//----- nvinfo : EIATTR_CBANK_PARAM_SIZE
	.align		4
.L_36:
        /*102c*/ 	.byte	0x03, 0x19
        /*102e*/ 	.short	0x0470


	//----- nvinfo : EIATTR_PARAM_CBANK
	.align		4
        /*1030*/ 	.byte	0x04, 0x0a
        /*1032*/ 	.short	(.L_38 - .L_37)
	.align		4
.L_37:
        /*1034*/ 	.word	index@(.nv.constant0._ZN7cutlass13device_kernelINS_4gemm6kernel13GemmUniversalIN4cute5tupleIJiiiiEEENS1_10collective13CollectiveMmaINS1_37MainloopSm90TmaGmmaWarpSpecializedFP8ILi5ENS5_IJNS4_1CILi1EEESB_SB_EEENS1_32KernelTmaWarpSpecializedPingpongEEENS5_IJNSA_ILi64EEENSA_ILi256EEENSA_ILi128EEEEEENS_12float_e4m3_tENS5_IJlSB_lEEESJ_SK_NS4_8TiledMMAINS4_8MMA_AtomIJNS4_4SM904GMMA31MMA_64x256x32_F32E4M3E4M3_SS_TNILNSO_7ScaleInE1ELSQ_1EEEEEENS4_6LayoutISC_NS5_IJNSA_ILi0EEESU_SU_EEEEENS5_IJNS4_10UnderscoreESX_SX_EEEEENS4_13SM90_TMA_LOADENS4_14ComposedLayoutINS4_7SwizzleILi3ELi4ELi3EEENS4_18smem_ptr_flag_bitsILi8EEENST_INS5_IJNSA_ILi8EEESH_EEENS5_IJSH_SB_EEEEEEEvNS4_8identityES10_S1A_vS1B_EENS_8epilogue10collective6detail29Sm90TmaWarpSpecializedAdapterINS1E_15DefaultEpilogueISJ_SK_SK_NS1D_6thread17LinearCombinationISJ_Li1EffLNS1I_9ScaleType4KindE0ELNS_15FloatRoundStyleE2ESJ_EENS1_15EpilogueDefaultEEEEEvvEEEEvNT_6ParamsE)
        /*1038*/ 	.short	0x0210
        /*103a*/ 	.short	0x0470


	//----- nvinfo : EIATTR_SW_WAR
	.align		4
.L_38:
        /*103c*/ 	.byte	0x04, 0x36
        /*103e*/ 	.short	(.L_40 - .L_39)
.L_39:
        /*1040*/ 	.word	0x00000008
.L_40:


//--------------------- .nv.callgraph             --------------------------
	.section	.nv.callgraph,"",@"SHT_CUDA_CALLGRAPH"
	.align	4
	.sectionentsize	8
	.align		4
        /*0000*/ 	.word	0x00000000
	.align		4
        /*0004*/ 	.word	0xffffffff
	.align		4
        /*0008*/ 	.word	0x00000000
	.align		4
        /*000c*/ 	.word	0xfffffffe
	.align		4
        /*0010*/ 	.word	0x00000000
	.align		4
        /*0014*/ 	.word	0xfffffffd
	.align		4
        /*0018*/ 	.word	0x00000000
	.align		4
        /*001c*/ 	.word	0xfffffffc


//--------------------- .nv.constant4             --------------------------
	.section	.nv.constant4,"a",@progbits
	.align	8
	.align		8
.nv.constant4:
        /*0000*/ 	.dword	_ZN40_INTERNAL_12ef03df_4_k_cu_6da25a65_235044cuda3std3__45__cpo5beginE
	.align		8
        /*0008*/ 	.dword	_ZN40_INTERNAL_12ef03df_4_k_cu_6da25a65_235044cuda3std3__45__cpo3endE
	.align		8
        /*0010*/ 	.dword	_ZN40_INTERNAL_12ef03df_4_k_cu_6da25a65_235044cuda3std3__45__cpo6cbeginE
	.align		8
        /*0018*/ 	.dword	_ZN40_INTERNAL_12ef03df_4_k_cu_6da25a65_235044cuda3std3__45__cpo4cendE
	.align		8
        /*0020*/ 	.dword	_ZN40_INTERNAL_12ef03df_4_k_cu_6da25a65_235044cuda3std3__442_GLOBAL__N__12ef03df_4_k_cu_6da25a65_235046ignoreE
	.align		8
        /*0028*/ 	.dword	_ZN40_INTERNAL_12ef03df_4_k_cu_6da25a65_235044cuda3std3__419piecewise_constructE
	.align		8
        /*0030*/ 	.dword	_ZN40_INTERNAL_12ef03df_4_k_cu_6da25a65_235044cuda3std3__48in_placeE
	.align		8
        /*0038*/ 	.dword	_ZN40_INTERNAL_12ef03df_4_k_cu_6da25a65_235044cuda3std6ranges3__45__cpo4swapE
	.align		8
        /*0040*/ 	.dword	_ZN40_INTERNAL_12ef03df_4_k_cu_6da25a65_235044cuda3std6ranges3__45__cpo9iter_moveE
	.align		8
        /*0048*/ 	.dword	_ZN40_INTERNAL_12ef03df_4_k_cu_6da25a65_235044cute7productE
	.align		8
        /*0050*/ 	.dword	_ZN40_INTERNAL_12ef03df_4_k_cu_6da25a65_235044cute1_E


//--------------------- .text._ZN7cutlass13device_kernelINS_4gemm6kernel13GemmUniversalIN4cute5tupleIJiiiiEEENS1_10collective13CollectiveMmaINS1_37MainloopSm90TmaGmmaWarpSpecializedFP8ILi5ENS5_IJNS4_1CILi1EEESB_SB_EEENS1_32KernelTmaWarpSpecializedPingpongEEENS5_IJNSA_ILi64EEENSA_ILi256EEENSA_ILi128EEEEEENS_12float_e4m3_tENS5_IJlSB_lEEESJ_SK_NS4_8TiledMMAINS4_8MMA_AtomIJNS4_4SM904GMMA31MMA_64x256x32_F32E4M3E4M3_SS_TNILNSO_7ScaleInE1ELSQ_1EEEEEENS4_6LayoutISC_NS5_IJNSA_ILi0EEESU_SU_EEEEENS5_IJNS4_10UnderscoreESX_SX_EEEEENS4_13SM90_TMA_LOADENS4_14ComposedLayoutINS4_7SwizzleILi3ELi4ELi3EEENS4_18smem_ptr_flag_bitsILi8EEENST_INS5_IJNSA_ILi8EEESH_EEENS5_IJSH_SB_EEEEEEEvNS4_8identityES10_S1A_vS1B_EENS_8epilogue10collective6detail29Sm90TmaWarpSpecializedAdapterINS1E_15DefaultEpilogueISJ_SK_SK_NS1D_6thread17LinearCombinationISJ_Li1EffLNS1I_9ScaleType4KindE0ELNS_15FloatRoundStyleE2ESJ_EENS1_15EpilogueDefaultEEEEEvvEEEEvNT_6ParamsE --------------------------
	.section	.text._ZN7cutlass13device_kernelINS_4gemm6kernel13GemmUniversalIN4cute5tupleIJiiiiEEENS1_10collective13CollectiveMmaINS1_37MainloopSm90TmaGmmaWarpSpecializedFP8ILi5ENS5_IJNS4_1CILi1EEESB_SB_EEENS1_32KernelTmaWarpSpecializedPingpongEEENS5_IJNSA_ILi64EEENSA_ILi256EEENSA_ILi128EEEEEENS_12float_e4m3_tENS5_IJlSB_lEEESJ_SK_NS4_8TiledMMAINS4_8MMA_AtomIJNS4_4SM904GMMA31MMA_64x256x32_F32E4M3E4M3_SS_TNILNSO_7ScaleInE1ELSQ_1EEEEEENS4_6LayoutISC_NS5_IJNSA_ILi0EEESU_SU_EEEEENS5_IJNS4_10UnderscoreESX_SX_EEEEENS4_13SM90_TMA_LOADENS4_14ComposedLayoutINS4_7SwizzleILi3ELi4ELi3EEENS4_18smem_ptr_flag_bitsILi8EEENST_INS5_IJNSA_ILi8EEESH_EEENS5_IJSH_SB_EEEEEEEvNS4_8identityES10_S1A_vS1B_EENS_8epilogue10collective6detail29Sm90TmaWarpSpecializedAdapterINS1E_15DefaultEpilogueISJ_SK_SK_NS1D_6thread17LinearCombinationISJ_Li1EffLNS1I_9ScaleType4KindE0ELNS_15FloatRoundStyleE2ESJ_EENS1_15EpilogueDefaultEEEEEvvEEEEvNT_6ParamsE,"ax",@progbits
	.align	128
.text._ZN7cutlass13device_kernelINS_4gemm6kernel13GemmUniversalIN4cute5tupleIJiiiiEEENS1_10collective13CollectiveMmaINS1_37MainloopSm90TmaGmmaWarpSpecializedFP8ILi5ENS5_IJNS4_1CILi1EEESB_SB_EEENS1_32KernelTmaWarpSpecializedPingpongEEENS5_IJNSA_ILi64EEENSA_ILi256EEENSA_ILi128EEEEEENS_12float_e4m3_tENS5_IJlSB_lEEESJ_SK_NS4_8TiledMMAINS4_8MMA_AtomIJNS4_4SM904GMMA31MMA_64x256x32_F32E4M3E4M3_SS_TNILNSO_7ScaleInE1ELSQ_1EEEEEENS4_6LayoutISC_NS5_IJNSA_ILi0EEESU_SU_EEEEENS5_IJNS4_10UnderscoreESX_SX_EEEEENS4_13SM90_TMA_LOADENS4_14ComposedLayoutINS4_7SwizzleILi3ELi4ELi3EEENS4_18smem_ptr_flag_bitsILi8EEENST_INS5_IJNSA_ILi8EEESH_EEENS5_IJSH_SB_EEEEEEEvNS4_8identityES10_S1A_vS1B_EENS_8epilogue10collective6detail29Sm90TmaWarpSpecializedAdapterINS1E_15DefaultEpilogueISJ_SK_SK_NS1D_6thread17LinearCombinationISJ_Li1EffLNS1I_9ScaleType4KindE0ELNS_15FloatRoundStyleE2ESJ_EENS1_15EpilogueDefaultEEEEEvvEEEEvNT_6ParamsE:
        .type           _ZN7cutlass13device_kernelINS_4gemm6kernel13GemmUniversalIN4cute5tupleIJiiiiEEENS1_10collective13CollectiveMmaINS1_37MainloopSm90TmaGmmaWarpSpecializedFP8ILi5ENS5_IJNS4_1CILi1EEESB_SB_EEENS1_32KernelTmaWarpSpecializedPingpongEEENS5_IJNSA_ILi64EEENSA_ILi256EEENSA_ILi128EEEEEENS_12float_e4m3_tENS5_IJlSB_lEEESJ_SK_NS4_8TiledMMAINS4_8MMA_AtomIJNS4_4SM904GMMA31MMA_64x256x32_F32E4M3E4M3_SS_TNILNSO_7ScaleInE1ELSQ_1EEEEEENS4_6LayoutISC_NS5_IJNSA_ILi0EEESU_SU_EEEEENS5_IJNS4_10UnderscoreESX_SX_EEEEENS4_13SM90_TMA_LOADENS4_14ComposedLayoutINS4_7SwizzleILi3ELi4ELi3EEENS4_18smem_ptr_flag_bitsILi8EEENST_INS5_IJNSA_ILi8EEESH_EEENS5_IJSH_SB_EEEEEEEvNS4_8identityES10_S1A_vS1B_EENS_8epilogue10collective6detail29Sm90TmaWarpSpecializedAdapterINS1E_15DefaultEpilogueISJ_SK_SK_NS1D_6thread17LinearCombinationISJ_Li1EffLNS1I_9ScaleType4KindE0ELNS_15FloatRoundStyleE2ESJ_EENS1_15EpilogueDefaultEEEEEvvEEEEvNT_6ParamsE,@function
        .size           _ZN7cutlass13device_kernelINS_4gemm6kernel13GemmUniversalIN4cute5tupleIJiiiiEEENS1_10collective13CollectiveMmaINS1_37MainloopSm90TmaGmmaWarpSpecializedFP8ILi5ENS5_IJNS4_1CILi1EEESB_SB_EEENS1_32KernelTmaWarpSpecializedPingpongEEENS5_IJNSA_ILi64EEENSA_ILi256EEENSA_ILi128EEEEEENS_12float_e4m3_tENS5_IJlSB_lEEESJ_SK_NS4_8TiledMMAINS4_8MMA_AtomIJNS4_4SM904GMMA31MMA_64x256x32_F32E4M3E4M3_SS_TNILNSO_7ScaleInE1ELSQ_1EEEEEENS4_6LayoutISC_NS5_IJNSA_ILi0EEESU_SU_EEEEENS5_IJNS4_10UnderscoreESX_SX_EEEEENS4_13SM90_TMA_LOADENS4_14ComposedLayoutINS4_7SwizzleILi3ELi4ELi3EEENS4_18smem_ptr_flag_bitsILi8EEENST_INS5_IJNSA_ILi8EEESH_EEENS5_IJSH_SB_EEEEEEEvNS4_8identityES10_S1A_vS1B_EENS_8epilogue10collective6detail29Sm90TmaWarpSpecializedAdapterINS1E_15DefaultEpilogueISJ_SK_SK_NS1D_6thread17LinearCombinationISJ_Li1EffLNS1I_9ScaleType4KindE0ELNS_15FloatRoundStyleE2ESJ_EENS1_15EpilogueDefaultEEEEEvvEEEEvNT_6ParamsE,(.L_x_334 - _ZN7cutlass13device_kernelINS_4gemm6kernel13GemmUniversalIN4cute5tupleIJiiiiEEENS1_10collective13CollectiveMmaINS1_37MainloopSm90TmaGmmaWarpSpecializedFP8ILi5ENS5_IJNS4_1CILi1EEESB_SB_EEENS1_32KernelTmaWarpSpecializedPingpongEEENS5_IJNSA_ILi64EEENSA_ILi256EEENSA_ILi128EEEEEENS_12float_e4m3_tENS5_IJlSB_lEEESJ_SK_NS4_8TiledMMAINS4_8MMA_AtomIJNS4_4SM904GMMA31MMA_64x256x32_F32E4M3E4M3_SS_TNILNSO_7ScaleInE1ELSQ_1EEEEEENS4_6LayoutISC_NS5_IJNSA_ILi0EEESU_SU_EEEEENS5_IJNS4_10UnderscoreESX_SX_EEEEENS4_13SM90_TMA_LOADENS4_14ComposedLayoutINS4_7SwizzleILi3ELi4ELi3EEENS4_18smem_ptr_flag_bitsILi8EEENST_INS5_IJNSA_ILi8EEESH_EEENS5_IJSH_SB_EEEEEEEvNS4_8identityES10_S1A_vS1B_EENS_8epilogue10collective6detail29Sm90TmaWarpSpecializedAdapterINS1E_15DefaultEpilogueISJ_SK_SK_NS1D_6thread17LinearCombinationISJ_Li1EffLNS1I_9ScaleType4KindE0ELNS_15FloatRoundStyleE2ESJ_EENS1_15EpilogueDefaultEEEEEvvEEEEvNT_6ParamsE)
        .other          _ZN7cutlass13device_kernelINS_4gemm6kernel13GemmUniversalIN4cute5tupleIJiiiiEEENS1_10collective13CollectiveMmaINS1_37MainloopSm90TmaGmmaWarpSpecializedFP8ILi5ENS5_IJNS4_1CILi1EEESB_SB_EEENS1_32KernelTmaWarpSpecializedPingpongEEENS5_IJNSA_ILi64EEENSA_ILi256EEENSA_ILi128EEEEEENS_12float_e4m3_tENS5_IJlSB_lEEESJ_SK_NS4_8TiledMMAINS4_8MMA_AtomIJNS4_4SM904GMMA31MMA_64x256x32_F32E4M3E4M3_SS_TNILNSO_7ScaleInE1ELSQ_1EEEEEENS4_6LayoutISC_NS5_IJNSA_ILi0EEESU_SU_EEEEENS5_IJNS4_10UnderscoreESX_SX_EEEEENS4_13SM90_TMA_LOADENS4_14ComposedLayoutINS4_7SwizzleILi3ELi4ELi3EEENS4_18smem_ptr_flag_bitsILi8EEENST_INS5_IJNSA_ILi8EEESH_EEENS5_IJSH_SB_EEEEEEEvNS4_8identityES10_S1A_vS1B_EENS_8epilogue10collective6detail29Sm90TmaWarpSpecializedAdapterINS1E_15DefaultEpilogueISJ_SK_SK_NS1D_6thread17LinearCombinationISJ_Li1EffLNS1I_9ScaleType4KindE0ELNS_15FloatRoundStyleE2ESJ_EENS1_15EpilogueDefaultEEEEEvvEEEEvNT_6ParamsE,@"STO_CUDA_ENTRY STV_DEFAULT"
_ZN7cutlass13device_kernelINS_4gemm6kernel13GemmUniversalIN4cute5tupleIJiiiiEEENS1_10collective13CollectiveMmaINS1_37MainloopSm90TmaGmmaWarpSpecializedFP8ILi5ENS5_IJNS4_1CILi1EEESB_SB_EEENS1_32KernelTmaWarpSpecializedPingpongEEENS5_IJNSA_ILi64EEENSA_ILi256EEENSA_ILi128EEEEEENS_12float_e4m3_tENS5_IJlSB_lEEESJ_SK_NS4_8TiledMMAINS4_8MMA_AtomIJNS4_4SM904GMMA31MMA_64x256x32_F32E4M3E4M3_SS_TNILNSO_7ScaleInE1ELSQ_1EEEEEENS4_6LayoutISC_NS5_IJNSA_ILi0EEESU_SU_EEEEENS5_IJNS4_10UnderscoreESX_SX_EEEEENS4_13SM90_TMA_LOADENS4_14ComposedLayoutINS4_7SwizzleILi3ELi4ELi3EEENS4_18smem_ptr_flag_bitsILi8EEENST_INS5_IJNSA_ILi8EEESH_EEENS5_IJSH_SB_EEEEEEEvNS4_8identityES10_S1A_vS1B_EENS_8epilogue10collective6detail29Sm90TmaWarpSpecializedAdapterINS1E_15DefaultEpilogueISJ_SK_SK_NS1D_6thread17LinearCombinationISJ_Li1EffLNS1I_9ScaleType4KindE0ELNS_15FloatRoundStyleE2ESJ_EENS1_15EpilogueDefaultEEEEEvvEEEEvNT_6ParamsE:
[----:B------:R-:W0:Y:S02]  /*0000*/  LDC R1, c[0x0][0x28] ;  /* 0x00000a00ff017b82 */ /* 0x000e240000000800 */
[----:B0-----:R-:W-:Y:S01]  /*0010*/  VIADD R1, R1, 0xfffffef8 ;  /* 0xfffffef801017836 */ /* 0x001fe20000000000 */
[----:B------:R-:W0:Y:S01]  /*0020*/  S2R R3, SR_TID.X ;  /* 0x0000000000037919 */ /* 0x000e220000002100 */
[----:B------:R-:W-:Y:S01]  /*0030*/  ELECT P0, URZ, PT ;  /* 0x00000000003f782f */ /* 0x000fe20003800000 */
[----:B------:R-:W-:Y:S01]  /*0040*/  BSSY B0, `(.L_x_0) ;  /* 0x0000014000007945 */ /* 0x000fe20003800000 */
[----:B0-----:R-:W-:-:S05]  /*0050*/  SHF.R.U32.HI R0, RZ, 0x5, R3 ;  /* 0x00000005ff007819 */ /* 0x001fca0000011603 */
[----:B------:R-:W0:Y:S02]  /*0060*/  SHFL.IDX PT, R2, R0, RZ, 0x1f ;  /* 0x00001fff00027589 */ /* 0x000e2400000e0000 */
[----:B0-----:R-:W-:Y:S02]  /*0070*/  R2UR UR6, R2 ;  /* 0x00000000020672ca */ /* 0x001fe400000e0000 */
[----:B------:R-:W-:-:S05]  /*0080*/  SHF.R.U32.HI R2, RZ, 0x7, R3 ;  /* 0x00000007ff027819 */ /* 0x000fca0000011603 */
[----:B------:R0:W1:Y:S06]  /*0090*/  SHFL.IDX PT, R4, R2, RZ, 0x1f ;  /* 0x00001fff02047589 */ /* 0x00006c00000e0000 */
[----:B------:R-:W-:Y:S02]  /*00a0*/  USHF.R.S32.HI UR4, URZ, 0x1f, UR6 ;  /* 0x0000001f3f047899 */ /* 0x000fe40008011406 */
[----:B------:R-:W-:Y:S02]  /*00b0*/  ISETP.NE.OR P0, PT, RZ, UR6, !P0 ;  /* 0x00000006ff007c0c */ /* 0x000fe4000c705670 */
[----:B------:R-:W-:-:S04]  /*00c0*/  ULEA.HI UR4, UR4, UR6, URZ, 0x2 ;  /* 0x0000000604047291 */ /* 0x000fc8000f8f103f */
[----:B------:R-:W-:-:S04]  /*00d0*/  ULOP3.LUT UR4, UR4, 0xfffffffc, URZ, 0xc0, !UPT ;  /* 0xfffffffc04047892 */ /* 0x000fc8000f8ec03f */
[----:B------:R-:W-:-:S03]  /*00e0*/  UIADD3 UR6, UR6, -UR4, URZ ;  /* 0x8000000406067290 */ /* 0x000fc6000fffe03f */
[----:B0-----:R-:W-:Y:S09]  /*00f0*/  @P0 BRA `(.L_x_1) ;  /* 0x0000000000200947 */ /* 0x001ff20003800000 */
[----:B------:R-:W-:Y:S02]  /*0100*/  ULDC.64 UR4, c[0x0][0x198] ;  /* 0x0000660000047ab9 */ /* 0x000fe40000000a00 */
[----:B------:R-:W-:Y:S02]  /*0110*/  UIADD3 UR8, UP0, UR4, 0xf0, URZ ;  /* 0x000000f004087890 */ /* 0x000fe4000ff1e03f */
[----:B------:R-:W-:Y:S02]  /*0120*/  UIADD3 UR4, UP1, UR4, 0x1f0, URZ ;  /* 0x000001f004047890 */ /* 0x000fe4000ff3e03f */
[----:B------:R-:W-:Y:S02]  /*0130*/  UIADD3.X UR9, URZ, UR5, URZ, UP0, !UPT ;  /* 0x000000053f097290 */ /* 0x000fe400087fe43f */
[----:B------:R-:W-:-:S07]  /*0140*/  UIADD3.X UR5, URZ, UR5, URZ, UP1, !UPT ;  /* 0x000000053f057290 */ /* 0x000fce0008ffe43f */
[----:B------:R0:W-:Y:S02]  /*0150*/  UTMACCTL.PF [UR8] ;  /* 0x00000000080079b9 */ /* 0x0001e40008040000 */
[----:B------:R0:W-:Y:S02]  /*0160*/  UTMACCTL.PF [UR4] ;  /* 0x00000000040079b9 */ /* 0x0001e40008040000 */
[----:B0-----:R-:W-:Y:S01]  /*0170*/  NOP ;  /* 0x0000000000007918 */ /* 0x001fe20000000000 */
.L_x_1:
[----:B------:R-:W-:Y:S05]  /*0180*/  BSYNC B0 ;  /* 0x0000000000007941 */ /* 0x000fea0003800000 */
.L_x_0:
[----:B------:R-:W0:Y:S01]  /*0190*/  SHFL.IDX PT, R5, R0, RZ, 0x1f ;  /* 0x00001fff00057589 */ /* 0x000e2200000e0000 */
[----:B-1----:R-:W-:Y:S01]  /*01a0*/  R2UR UR13, R4 ;  /* 0x00000000040d72ca */ /* 0x002fe200000e0000 */
[----:B------:R-:W-:-:S04]  /*01b0*/  UISETP.NE.AND UP0, UPT, UR6, 0x3, UPT ;  /* 0x000000030600788c */ /* 0x000fc8000bf05270 */
[----:B------:R-:W-:-:S08]  /*01c0*/  UISETP.EQ.OR UP0, UPT, UR6, URZ, !UP0 ;  /* 0x0000003f0600728c */ /* 0x000fd0000c702670 */
[----:B------:R-:W-:Y:S02]  /*01d0*/  UIADD3 UR12, UR13, -0x1, URZ ;  /* 0xffffffff0d0c7890 */ /* 0x000fe4000fffe03f */
[----:B------:R-:W-:Y:S02]  /*01e0*/  UISETP.EQ.AND UP0, UPT, UR13, URZ, UP0 ;  /* 0x0000003f0d00728c */ /* 0x000fe40008702270 */
[----:B------:R-:W-:Y:S02]  /*01f0*/  UISETP.GE.U32.AND UP1, UPT, UR12, 0x2, UPT ;  /* 0x000000020c00788c */ /* 0x000fe4000bf26070 */
[----:B------:R-:W-:Y:S01]  /*0200*/  USEL UR15, URZ, 0x1, !UP0 ;  /* 0x000000013f0f7887 */ /* 0x000fe2000c000000 */
[----:B0-----:R-:W-:-:S03]  /*0210*/  ISETP.NE.AND P0, PT, R5, RZ, PT ;  /* 0x000000ff0500720c */ /* 0x001fc60003f05270 */
[----:B------:R-:W-:-:S10]  /*0220*/  USEL UR15, UR15, 0x2, UP1 ;  /* 0x000000020f0f7887 */ /* 0x000fd40008800000 */
[----:B------:R-:W-:Y:S05]  /*0230*/  @P0 BRA `(.L_x_2) ;  /* 0x0000000000600947 */ /* 0x000fea0003800000 */
[----:B------:R-:W0:Y:S01]  /*0240*/  S2UR UR7, SR_CgaCtaId ;  /* 0x00000000000779c3 */ /* 0x000e220000008800 */
[----:B------:R-:W-:Y:S01]  /*0250*/  UMOV UR4, 0x400 ;  /* 0x0000040000047882 */ /* 0x000fe20000000000 */
[----:B------:R-:W-:Y:S01]  /*0260*/  UMOV UR5, 0x1 ;  /* 0x0000000100057882 */ /* 0x000fe20000000000 */
[----:B------:R-:W-:Y:S01]  /*0270*/  UMOV UR8, 0x80 ;  /* 0x0000008000087882 */ /* 0x000fe20000000000 */
[----:B------:R-:W-:Y:S01]  /*0280*/  ELECT P0, URZ, PT ;  /* 0x00000000003f782f */ /* 0x000fe20003800000 */
[----:B------:R-:W-:-:S04]  /*0290*/  UIADD3 UR8, -UR8, 0x100000, URZ ;  /* 0x0010000008087890 */ /* 0x000fc8000fffe13f */
[----:B------:R-:W-:Y:S02]  /*02a0*/  USHF.L.U32 UR9, UR8, 0xb, URZ ;  /* 0x0000000b08097899 */ /* 0x000fe4000800063f */
[----:B------:R-:W-:Y:S02]  /*02b0*/  USHF.L.U32 UR8, UR8, 0x1, URZ ;  /* 0x0000000108087899 */ /* 0x000fe4000800063f */
[----:B0-----:R-:W-:Y:S02]  /*02c0*/  ULEA UR7, UR7, UR4, 0x18 ;  /* 0x0000000407077291 */ /* 0x001fe4000f8ec03f */
[----:B------:R-:W-:-:S04]  /*02d0*/  UIADD3 UR4, -UR5, 0x100000, URZ ;  /* 0x0010000005047890 */ /* 0x000fc8000fffe13f */
[----:B------:R-:W-:Y:S02]  /*02e0*/  USHF.L.U32 UR5, UR4, 0xb, URZ ;  /* 0x0000000b04057899 */ /* 0x000fe4000800063f */
[----:B------:R-:W-:Y:S01]  /*02f0*/  USHF.L.U32 UR4, UR4, 0x1, URZ ;  /* 0x0000000104047899 */ /* 0x000fe2000800063f */
[----:B------:R-:W0:Y:S11]  /*0300*/  FENCE.VIEW.ASYNC.S ;  /* 0x00000000000073c6 */ /* 0x000e360000000000 */
[----:B0-----:R0:W1:Y:S01]  /*0310*/  SYNCS.EXCH.64 URZ, [UR7], UR4 ;  /* 0x00000004073f75b2 */ /* 0x0010620008000100 */
[----:B------:R0:W2:Y:S01]  /*0320*/  SYNCS.EXCH.64 URZ, [UR7+0x28], UR8 ;  /* 0x00002808073f75b2 */ /* 0x0000a20008000100 */
[----:B------:R0:W3:Y:S01]  /*0330*/  SYNCS.EXCH.64 URZ, [UR7+0x8], UR4 ;  /* 0x00000804073f75b2 */ /* 0x0000e20008000100 */
[----:B------:R0:W4:Y:S01]  /*0340*/  SYNCS.EXCH.64 URZ, [UR7+0x30], UR8 ;  /* 0x00003008073f75b2 */ /* 0x0001220008000100 */
[----:B------:R0:W0:Y:S01]  /*0350*/  SYNCS.EXCH.64 URZ, [UR7+0x10], UR4 ;  /* 0x00001004073f75b2 */ /* 0x0000220008000100 */
[----:B------:R0:W0:Y:S01]  /*0360*/  SYNCS.EXCH.64 URZ, [UR7+0x38], UR8 ;  /* 0x00003808073f75b2 */ /* 0x0000220008000100 */
[----:B------:R0:W0:Y:S01]  /*0370*/  SYNCS.EXCH.64 URZ, [UR7+0x18], UR4 ;  /* 0x00001804073f75b2 */ /* 0x0000220008000100 */
[----:B------:R0:W0:Y:S01]  /*0380*/  SYNCS.EXCH.64 URZ, [UR7+0x40], UR8 ;  /* 0x00004008073f75b2 */ /* 0x0000220008000100 */
[----:B------:R0:W0:Y:S01]  /*0390*/  SYNCS.EXCH.64 URZ, [UR7+0x20], UR4 ;  /* 0x00002004073f75b2 */ /* 0x0000220008000100 */
[----:B------:R0:W0:Y:S01]  /*03a0*/  SYNCS.EXCH.64 URZ, [UR7+0x48], UR8 ;  /* 0x00004808073f75b2 */ /* 0x0000220008000100 */
[----:B------:R-:W-:Y:S01]  /*03b0*/  NOP ;  /* 0x0000000000007918 */ /* 0x000fe20000000000 */
.L_x_2:
[----:B------:R-:W5:Y:S01]  /*03c0*/  SHFL.IDX PT, R5, R0, RZ, 0x1f ;  /* 0x00001fff00057589 */ /* 0x000f6200000e0000 */
[----:B------:R-:W-:Y:S01]  /*03d0*/  ELECT P0, URZ, PT ;  /* 0x00000000003f782f */ /* 0x000fe20003800000 */
[----:B------:R-:W-:Y:S01]  /*03e0*/  NOP ;  /* 0x0000000000007918 */ /* 0x000fe20000000000 */
[----:B------:R-:W-:Y:S01]  /*03f0*/  ELECT P1, URZ, PT ;  /* 0x00000000003f782f */ /* 0x000fe20003820000 */
[----:B------:R1:W2:Y:S01]  /*0400*/  SHFL.IDX PT, R4, R0, RZ, 0x1f ;  /* 0x00001fff00047589 */ /* 0x0002a200000e0000 */
[----:B0-----:R-:W-:Y:S01]  /*0410*/  UMOV UR4, 0x20 ;  /* 0x0000002000047882 */ /* 0x001fe20000000000 */
[----:B------:R-:W-:Y:S01]  /*0420*/  UMOV UR9, 0x80 ;  /* 0x0000008000097882 */ /* 0x000fe20000000000 */
[----:B------:R-:W-:Y:S01]  /*0430*/  NOP ;  /* 0x0000000000007918 */ /* 0x000fe20000000000 */
[----:B------:R-:W0:Y:S01]  /*0440*/  SHFL.IDX PT, R2, R2, RZ, 0x1f ;  /* 0x00001fff02027589 */ /* 0x000e2200000e0000 */
[----:B------:R-:W-:Y:S01]  /*0450*/  ULDC.64 UR20, c[0x0][0x208] ;  /* 0x0000820000147ab9 */ /* 0x000fe20000000a00 */
[----:B-1----:R-:W-:-:S04]  /*0460*/  SHF.R.S32.HI R0, RZ, 0x1f, R3 ;  /* 0x0000001fff007819 */ /* 0x002fc80000011403 */
[----:B------:R-:W-:-:S04]  /*0470*/  LEA.HI R0, R0, R3, RZ, 0x7 ;  /* 0x0000000300007211 */ /* 0x000fc800078f38ff */
[----:B------:R-:W-:Y:S02]  /*0480*/  LOP3.LUT R0, R0, 0xffffff80, RZ, 0xc0, !PT ;  /* 0xffffff8000007812 */ /* 0x000fe400078ec0ff */
[----:B-----5:R-:W-:Y:S02]  /*0490*/  ISETP.NE.OR P0, PT, R5, RZ, !P0 ;  /* 0x000000ff0500720c */ /* 0x020fe40004705670 */
[----:B--2---:R-:W-:Y:S02]  /*04a0*/  ISETP.NE.OR P1, PT, R4, RZ, !P1 ;  /* 0x000000ff0400720c */ /* 0x004fe40004f25670 */
[----:B0-----:R-:W-:Y:S01]  /*04b0*/  R2UR UR18, R2 ;  /* 0x00000000021272ca */ /* 0x001fe200000e0000 */
[----:B------:R-:W-:-:S08]  /*04c0*/  IMAD.IADD R2, R3, 0x1, -R0 ;  /* 0x0000000103027824 */ /* 0x000fd000078e0a00 */
[----:B------:R-:W-:Y:S02]  /*04d0*/  VOTEU.ALL UP0, P0 ;  /* 0x00000000003f7886 */ /* 0x000fe40000000000 */
[----:B------:R-:W-:-:S03]  /*04e0*/  VOTEU.ALL UP1, P1 ;  /* 0x00000000003f7886 */ /* 0x000fc60000820000 */
[----:B------:R-:W0:Y:S01]  /*04f0*/  @!UP0 S2UR UR8, SR_CgaCtaId ;  /* 0x00000000000889c3 */ /* 0x000e220000008800 */
[----:B------:R-:W-:Y:S01]  /*0500*/  @!UP0 UMOV UR7, 0x400 ;  /* 0x0000040000078882 */ /* 0x000fe20000000000 */
[----:B------:R-:W-:-:S04]  /*0510*/  @!UP0 UIADD3 UR4, -UR4, 0x100000, URZ ;  /* 0x0010000004048890 */ /* 0x000fc8000fffe13f */
[----:B------:R-:W-:Y:S02]  /*0520*/  @!UP0 USHF.L.U32 UR5, UR4, 0xb, URZ ;  /* 0x0000000b04058899 */ /* 0x000fe4000800063f */
[----:B------:R-:W-:Y:S01]  /*0530*/  @!UP0 USHF.L.U32 UR4, UR4, 0x1, URZ ;  /* 0x0000000104048899 */ /* 0x000fe2000800063f */
[----:B------:R-:W-:Y:S01]  /*0540*/  @!UP1 UMOV UR10, 0x400 ;  /* 0x00000400000a9882 */ /* 0x000fe20000000000 */
[----:B------:R-:W-:Y:S01]  /*0550*/  VOTEU.ALL UP2, P1 ;  /* 0x00000000003f7886 */ /* 0x000fe20000840000 */
[----:B------:R-:W-:Y:S01]  /*0560*/  VOTEU.ALL UP3, P1 ;  /* 0x00000000003f7886 */ /* 0x000fe20000860000 */
[----:B------:R-:W-:Y:S01]  /*0570*/  VOTEU.ALL UP4, P1 ;  /* 0x00000000003f7886 */ /* 0x000fe20000880000 */
[----:B------:R-:W1:Y:S01]  /*0580*/  @!UP1 S2UR UR11, SR_CgaCtaId ;  /* 0x00000000000b99c3 */ /* 0x000e620000008800 */
[----:B------:R-:W-:Y:S01]  /*0590*/  VOTEU.ALL UP5, P1 ;  /* 0x00000000003f7886 */ /* 0x000fe200008a0000 */
[----:B------:R-:W-:Y:S01]  /*05a0*/  ISETP.NE.AND P1, PT, RZ, UR13, PT ;  /* 0x0000000dff007c0c */ /* 0x000fe2000bf25270 */
[----:B0-----:R-:W-:-:S02]  /*05b0*/  @!UP0 ULEA UR7, UR8, UR7, 0x18 ;  /* 0x0000000708078291 */ /* 0x001fc4000f8ec03f */
[----:B------:R-:W-:-:S04]  /*05c0*/  @!UP1 UIADD3 UR8, -UR9, 0x100000, URZ ;  /* 0x0010000009089890 */ /* 0x000fc8000fffe13f */
[----:B------:R-:W-:Y:S02]  /*05d0*/  @!UP1 USHF.L.U32 UR9, UR8, 0xb, URZ ;  /* 0x0000000b08099899 */ /* 0x000fe4000800063f */
[----:B------:R-:W-:Y:S01]  /*05e0*/  @!UP1 USHF.L.U32 UR8, UR8, 0x1, URZ ;  /* 0x0000000108089899 */ /* 0x000fe2000800063f */
[----:B------:R-:W-:Y:S01]  /*05f0*/  VOTEU.ALL UP0, P0 ;  /* 0x00000000003f7886 */ /* 0x000fe20000000000 */
[----:B-1----:R-:W-:Y:S01]  /*0600*/  @!UP1 ULEA UR10, UR11, UR10, 0x18 ;  /* 0x0000000a0b0a9291 */ /* 0x002fe2000f8ec03f */
[----:B------:R-:W-:Y:S01]  /*0610*/  VOTEU.ALL UP1, P0 ;  /* 0x00000000003f7886 */ /* 0x000fe20000020000 */
[----:B------:R-:W0:Y:S02]  /*0620*/  FENCE.VIEW.ASYNC.S ;  /* 0x00000000000073c6 */ /* 0x000e240000000000 */
[----:B0-----:R-:W3:Y:S02]  /*0630*/  @!UP0 SYNCS.EXCH.64 URZ, [UR7+0x80], UR4 ;  /* 0x00008004073f85b2 */ /* 0x001ee40008000100 */
[----:B------:R0:W3:Y:S01]  /*0640*/  @!UP1 SYNCS.EXCH.64 URZ, [UR7+0x88], UR4 ;  /* 0x00008804073f95b2 */ /* 0x0000e20008000100 */
[----:B------:R-:W-:Y:S01]  /*0650*/  NOP ;  /* 0x0000000000007918 */ /* 0x000fe20000000000 */
[----:B0-----:R-:W-:-:S02]  /*0660*/  ULDC.64 UR4, c[0x0][0x598] ;  /* 0x0001660000047ab9 */ /* 0x001fc40000000a00 */
[----:B------:R-:W-:Y:S02]  /*0670*/  ISETP.NE.U32.AND P0, PT, RZ, UR4, PT ;  /* 0x00000004ff007c0c */ /* 0x000fe4000bf05070 */
[----:B------:R0:W3:Y:S02]  /*0680*/  @!UP2 SYNCS.EXCH.64 URZ, [UR10+0x60], UR8 ;  /* 0x000060080a3fa5b2 */ /* 0x0000e40008000100 */
[----:B------:R-:W-:Y:S01]  /*0690*/  ISETP.NE.AND.EX P0, PT, RZ, UR5, PT, P0 ;  /* 0x00000005ff007c0c */ /* 0x000fe2000bf05300 */
[----:B------:R0:W3:Y:S01]  /*06a0*/  @!UP3 SYNCS.EXCH.64 URZ, [UR10+0x68], UR8 ;  /* 0x000068080a3fb5b2 */ /* 0x0000e20008000100 */
[----:B------:R0:W3:Y:S01]  /*06b0*/  @!UP4 SYNCS.EXCH.64 URZ, [UR10+0x70], UR8 ;  /* 0x000070080a3fc5b2 */ /* 0x0000e20008000100 */
[----:B------:R0:W3:Y:S01]  /*06c0*/  @!UP5 SYNCS.EXCH.64 URZ, [UR10+0x78], UR8 ;  /* 0x000078080a3fd5b2 */ /* 0x0000e20008000100 */
[----:B------:R-:W-:Y:S01]  /*06d0*/  NOP ;  /* 0x0000000000007918 */ /* 0x000fe20000000000 */
[----:B---34-:R-:W-:Y:S08]  /*06e0*/  BAR.SYNC.DEFER_BLOCKING 0x0 ;  /* 0x0000000000007b1d */ /* 0x018ff00000010000 */
[----:B0-----:R-:W-:Y:S05]  /*06f0*/  @!P0 BRA `(.L_x_3) ;  /* 0x0000000000208947 */ /* 0x001fea0003800000 */
[----:B------:R-:W0:Y:S02]  /*0700*/  LDC.64 R4, c[0x0][0x598] ;  /* 0x00016600ff047b82 */ /* 0x000e240000000a00 */
[----:B0-----:R-:W2:Y:S02]  /*0710*/  LDG.E.64 R4, desc[UR20][R4.64] ;  /* 0x0000001404047981 */ /* 0x001ea4000c1e1b00 */
[----:B--2---:R-:W-:-:S04]  /*0720*/  ISETP.NE.U32.AND P0, PT, R4, RZ, PT ;  /* 0x000000ff0400720c */ /* 0x004fc80003f05070 */
[----:B------:R-:W-:-:S13]  /*0730*/  ISETP.NE.AND.EX P0, PT, R5, RZ, PT, P0 ;  /* 0x000000ff0500720c */ /* 0x000fda0003f05300 */
[----:B------:R-:W-:Y:S05]  /*0740*/  @!P0 BRA `(.L_x_3) ;  /* 0x00000000000c8947 */ /* 0x000fea0003800000 */
[----:B------:R-:W2:Y:S02]  /*0750*/  LD.E R4, desc[UR20][R4.64] ;  /* 0x0000001404047980 */ /* 0x000ea4000c101900 */
[----:B--2---:R-:W-:Y:S01]  /*0760*/  R2UR UR32, R4 ;  /* 0x00000000042072ca */ /* 0x004fe200000e0000 */
[----:B------:R-:W-:-:S14]  /*0770*/  BRA `(.L_x_4) ;  /* 0x0000000000247947 */ /* 0x000fdc0003800000 */
.L_x_3:
[----:B------:R-:W-:Y:S02]  /*0780*/  ULDC.64 UR4, c[0x0][0x588] ;  /* 0x0001620000047ab9 */ /* 0x000fe40000000a00 */
[----:B------:R-:W-:-:S04]  /*0790*/  ISETP.NE.U32.AND P0, PT, RZ, UR4, PT ;  /* 0x00000004ff007c0c */ /* 0x000fc8000bf05070 */
[----:B------:R-:W-:-:S13]  /*07a0*/  ISETP.NE.AND.EX P0, PT, RZ, UR5, PT, P0 ;  /* 0x00000005ff007c0c */ /* 0x000fda000bf05300 */
[----:B------:R-:W-:Y:S05]  /*07b0*/  @!P0 BRA `(.L_x_5) ;  /* 0x0000000000108947 */ /* 0x000fea0003800000 */
[----:B------:R-:W0:Y:S02]  /*07c0*/  LDC.64 R4, c[0x0][0x588] ;  /* 0x00016200ff047b82 */ /* 0x000e240000000a00 */
[----:B0-----:R-:W2:Y:S02]  /*07d0*/  LDG.E R4, desc[UR20][R4.64] ;  /* 0x0000001404047981 */ /* 0x001ea4000c1e1900 */
[----:B--2---:R-:W-:Y:S01]  /*07e0*/  R2UR UR32, R4 ;  /* 0x00000000042072ca */ /* 0x004fe200000e0000 */
[----:B------:R-:W-:-:S14]  /*07f0*/  BRA `(.L_x_4) ;  /* 0x0000000000047947 */ /* 0x000fdc0003800000 */
.L_x_5:
[----:B------:R-:W-:-:S05]  /*0800*/  ULDC UR32, c[0x0][0x580] ;  /* 0x0001600000207ab9 */ /* 0x000fca0000000800 */
.L_x_4:
[----:B------:R-:W-:Y:S02]  /*0810*/  ULDC.64 UR4, c[0x0][0x5a0] ;  /* 0x0001680000047ab9 */ /* 0x000fe40000000a00 */
[----:B------:R-:W-:-:S04]  /*0820*/  ISETP.NE.U32.AND P0, PT, RZ, UR4, PT ;  /* 0x00000004ff007c0c */ /* 0x000fc8000bf05070 */
[----:B------:R-:W-:-:S13]  /*0830*/  ISETP.NE.AND.EX P0, PT, RZ, UR5, PT, P0 ;  /* 0x00000005ff007c0c */ /* 0x000fda000bf05300 */
[----:B------:R-:W-:Y:S05]  /*0840*/  @!P0 BRA `(.L_x_6) ;  /* 0x0000000000208947 */ /* 0x000fea0003800000 */
        /* <DEDUP_REMOVED lines=8> */
.L_x_6:
        /* <DEDUP_REMOVED lines=8> */
.L_x_8:
[----:B------:R-:W-:-:S05]  /*0950*/  ULDC UR31, c[0x0][0x584] ;  /* 0x00016100001f7ab9 */ /* 0x000fca0000000800 */
.L_x_7:
[----:B------:R-:W0:Y:S01]  /*0960*/  LDC R0, c[0x0][0x65c] ;  /* 0x00019700ff007b82 */ /* 0x000e220000000800 */
[----:B------:R-:W1:Y:S01]  /*0970*/  S2R R12, SR_CTAID.Y ;  /* 0x00000000000c7919 */ /* 0x000e620000002600 */
[----:B------:R-:W-:Y:S01]  /*0980*/  IMAD.MOV.U32 R5, RZ, RZ, RZ ;  /* 0x000000ffff057224 */ /* 0x000fe200078e00ff */
[----:B------:R-:W-:Y:S01]  /*0990*/  UISETP.NE.AND UP0, UPT, UR13, 0x2, UPT ;  /* 0x000000020d00788c */ /* 0x000fe2000bf05270 */
[----:B------:R-:W2:Y:S01]  /*09a0*/  S2R R4, SR_CTAID.X ;  /* 0x0000000000047919 */ /* 0x000ea20000002500 */
[----:B------:R-:W-:Y:S01]  /*09b0*/  ULDC UR7, c[0x0][0x28c] ;  /* 0x0000a30000077ab9 */ /* 0x000fe20000000800 */
[----:B------:R-:W-:Y:S01]  /*09c0*/  UMOV UR5, URZ ;  /* 0x0000003f00057c82 */ /* 0x000fe20008000000 */
[----:B------:R-:W-:Y:S02]  /*09d0*/  UIADD3 UR7, UR7, 0x7f, URZ ;  /* 0x0000007f07077890 */ /* 0x000fe4000fffe03f */
[----:B------:R-:W-:Y:S01]  /*09e0*/  PLOP3.LUT P0, PT, PT, PT, UP0, 0x80, 0x0 ;  /* 0x000000000000781c */ /* 0x000fe20003f0f008 */
[----:B------:R-:W-:Y:S01]  /*09f0*/  UMOV UR4, URZ ;  /* 0x0000003f00047c82 */ /* 0x000fe20008000000 */
[----:B------:R-:W-:Y:S01]  /*0a00*/  ULDC.64 UR22, c[0x0][0x650] ;  /* 0x0001940000167ab9 */ /* 0x000fe20000000a00 */
[----:B------:R-:W-:-:S04]  /*0a10*/  USHF.R.S32.HI UR10, URZ, 0x1f, UR7 ;  /* 0x0000001f3f0a7899 */ /* 0x000fc80008011407 */
[----:B------:R-:W-:-:S04]  /*0a20*/  ULEA.HI UR10, UR10, UR7, URZ, 0x7 ;  /* 0x000000070a0a7291 */ /* 0x000fc8000f8f383f */
[----:B------:R-:W-:Y:S01]  /*0a30*/  USHF.R.S32.HI UR14, URZ, 0x7, UR10 ;  /* 0x000000073f0e7899 */ /* 0x000fe2000801140a */
[----:B0-----:R-:W-:-:S13]  /*0a40*/  ISETP.NE.AND P2, PT, R0, 0x1, PT ;  /* 0x000000010000780c */ /* 0x001fda0003f45270 */
[----:B------:R-:W2:Y:S01]  /*0a50*/  @P2 LDC R9, c[0x0][0x10] ;  /* 0x00000400ff092b82 */ /* 0x000ea20000000800 */
[----:B-1----:R-:W-:Y:S02]  /*0a60*/  @P2 IMAD.MOV.U32 R6, RZ, RZ, R12 ;  /* 0x000000ffff062224 */ /* 0x002fe400078e000c */
[----:B------:R-:W-:-:S05]  /*0a70*/  @P2 IMAD.MOV.U32 R7, RZ, RZ, RZ ;  /* 0x000000ffff072224 */ /* 0x000fca00078e00ff */
[----:B------:R-:W0:Y:S01]  /*0a80*/  @!P2 LDC R11, c[0x0][0xc] ;  /* 0x00000300ff0bab82 */ /* 0x000e220000000800 */
[----:B------:R-:W-:Y:S01]  /*0a90*/  ULDC UR8, c[0x0][0xc] ;  /* 0x0000030000087ab9 */ /* 0x000fe20000000800 */
[----:B------:R-:W-:Y:S01]  /*0aa0*/  ULDC UR9, c[0x0][0x10] ;  /* 0x0000040000097ab9 */ /* 0x000fe20000000800 */
[----:B------:R-:W-:Y:S01]  /*0ab0*/  ULDC UR7, c[0x0][0x14] ;  /* 0x0000050000077ab9 */ /* 0x000fe20000000800 */
[----:B------:R-:W-:-:S04]  /*0ac0*/  UIMAD.WIDE.U32 UR8, UR8, UR9, URZ ;  /* 0x00000009080872a5 */ /* 0x000fc8000f8e003f */
[----:B------:R-:W-:Y:S02]  /*0ad0*/  UIMAD.WIDE.U32 UR16, UR8, UR7, URZ ;  /* 0x00000007081072a5 */ /* 0x000fe4000f8e003f */
[----:B------:R-:W-:-:S04]  /*0ae0*/  UIMAD UR13, UR9, UR7, URZ ;  /* 0x00000007090d72a4 */ /* 0x000fc8000f8e023f */
[----:B------:R-:W-:Y:S01]  /*0af0*/  UIADD3 UR13, UR17, UR13, URZ ;  /* 0x0000000d110d7290 */ /* 0x000fe2000fffe03f */
[----:B--2---:R-:W-:-:S04]  /*0b00*/  @P2 IMAD.WIDE.U32 R8, R4, R9, R6 ;  /* 0x0000000904082225 */ /* 0x004fc800078e0006 */
[----:B------:R-:W-:Y:S02]  /*0b10*/  @P2 IMAD.MOV.U32 R13, RZ, RZ, R8 ;  /* 0x000000ffff0d2224 */ /* 0x000fe400078e0008 */
[----:B0-----:R-:W-:-:S04]  /*0b20*/  @!P2 IMAD.WIDE.U32 R6, R11, R12, R4 ;  /* 0x0000000c0b06a225 */ /* 0x001fc800078e0004 */
[----:B------:R-:W-:Y:S02]  /*0b30*/  @P2 IMAD.MOV.U32 R11, RZ, RZ, RZ ;  /* 0x000000ffff0b2224 */ /* 0x000fe400078e00ff */
[----:B------:R-:W-:Y:S02]  /*0b40*/  @!P2 IMAD.MOV.U32 R13, RZ, RZ, R6 ;  /* 0x000000ffff0da224 */ /* 0x000fe400078e0006 */
[----:B------:R-:W-:Y:S02]  /*0b50*/  @P2 IMAD.IADD R10, R9, 0x1, R11 ;  /* 0x00000001090a2824 */ /* 0x000fe400078e020b */
[----:B------:R-:W-:Y:S01]  /*0b60*/  @!P2 IMAD.MOV.U32 R10, RZ, RZ, R7 ;  /* 0x000000ffff0aa224 */ /* 0x000fe200078e0007 */
[----:B------:R0:W-:Y:S01]  /*0b70*/  STL [R1+0x78], R13 ;  /* 0x0000780d01007387 */ /* 0x0001e20000100800 */
[----:B------:R-:W-:Y:S02]  /*0b80*/  IMAD.MOV.U32 R18, RZ, RZ, R13 ;  /* 0x000000ffff127224 */ /* 0x000fe400078e000d */
[----:B------:R-:W-:Y:S01]  /*0b90*/  IMAD.MOV.U32 R19, RZ, RZ, R10 ;  /* 0x000000ffff137224 */ /* 0x000fe200078e000a */
[----:B------:R0:W-:Y:S01]  /*0ba0*/  STL [R1+0x74], R10 ;  /* 0x0000740a01007387 */ /* 0x0001e20000100800 */
[----:B------:R-:W-:Y:S05]  /*0bb0*/  @P0 BRA `(.L_x_9) ;  /* 0x0000000000280947 */ /* 0x000fea0003800000 */
[----:B------:R-:W-:Y:S01]  /*0bc0*/  IADD3 R18, P0, R18, UR16, RZ ;  /* 0x0000001012127c10 */ /* 0x000fe2000ff1e0ff */
[----:B------:R-:W-:Y:S02]  /*0bd0*/  UISETP.GE.U32.AND UP0, UPT, UR14, 0x5, UPT ;  /* 0x000000050e00788c */ /* 0x000fe4000bf06070 */
[----:B------:R-:W-:Y:S01]  /*0be0*/  UIMAD.WIDE.U32 UR4, UR14, -0x33333333, URZ ;  /* 0xcccccccd0e0478a5 */ /* 0x000fe2000f8e003f */
[----:B------:R-:W-:Y:S01]  /*0bf0*/  IADD3.X R19, R19, UR13, RZ, P0, !PT ;  /* 0x0000000d13137c10 */ /* 0x000fe200087fe4ff */
[----:B------:R1:W-:Y:S02]  /*0c00*/  STL [R1+0x78], R18 ;  /* 0x0000781201007387 */ /* 0x0003e40000100800 */
[----:B------:R-:W-:Y:S02]  /*0c10*/  USHF.R.U32.HI UR5, URZ, 0x2, UR5 ;  /* 0x000000023f057899 */ /* 0x000fe40008011605 */
[----:B------:R1:W-:Y:S01]  /*0c20*/  STL [R1+0x74], R19 ;  /* 0x0000741301007387 */ /* 0x0003e20000100800 */
[----:B------:R-:W-:-:S02]  /*0c30*/  UMOV UR4, URZ ;  /* 0x0000003f00047c82 */ /* 0x000fc40008000000 */
[----:B------:R-:W-:Y:S02]  /*0c40*/  @UP0 ULOP3.LUT UR4, UR5, 0x1, URZ, 0xc0, !UPT ;  /* 0x0000000105040892 */ /* 0x000fe4000f8ec03f */
[----:B------:R-:W-:-:S12]  /*0c50*/  UIMAD UR5, UR5, -0x5, UR14 ;  /* 0xfffffffb050578a4 */ /* 0x000fd8000f8e020e */
.L_x_9:
[----:B------:R-:W-:Y:S01]  /*0c60*/  IMAD.MOV.U32 R8, RZ, RZ, -0x1 ;  /* 0xffffffffff087424 */ /* 0x000fe200078e00ff */
[----:B------:R-:W-:Y:S01]  /*0c70*/  ISETP.GE.U32.AND P0, PT, R18, UR22, PT ;  /* 0x0000001612007c0c */ /* 0x000fe2000bf06070 */
[----:B------:R-:W-:Y:S01]  /*0c80*/  IMAD.MOV.U32 R6, RZ, RZ, -0x1 ;  /* 0xffffffffff067424 */ /* 0x000fe200078e00ff */
[----:B------:R-:W-:Y:S01]  /*0c90*/  PRMT R0, RZ, 0x7610, R0 ;  /* 0x00007610ff007816 */ /* 0x000fe20000000000 */
[----:B------:R-:W-:Y:S01]  /*0ca0*/  IMAD.MOV.U32 R7, RZ, RZ, -0x1 ;  /* 0xffffffffff077424 */ /* 0x000fe200078e00ff */
[----:B------:R2:W-:Y:S01]  /*0cb0*/  STL [R1+0x7c], R8 ;  /* 0x00007c0801007387 */ /* 0x0005e20000100800 */
[----:B------:R-:W-:-:S03]  /*0cc0*/  ISETP.GE.U32.AND.EX P0, PT, R19, UR23, PT, P0 ;  /* 0x0000001713007c0c */ /* 0x000fc6000bf06100 */
[----:B------:R2:W-:Y:S04]  /*0cd0*/  STL [R1+0x70], R6 ;  /* 0x0000700601007387 */ /* 0x0005e80000100800 */
[----:B------:R2:W-:Y:S06]  /*0ce0*/  STL [R1+0x80], R7 ;  /* 0x0000800701007387 */ /* 0x0005ec0000100800 */
[----:B------:R-:W-:Y:S05]  /*0cf0*/  @P0 BRA `(.L_x_10) ;  /* 0x0000000400680947 */ /* 0x000fea0003800000 */
[----:B------:R-:W3:Y:S01]  /*0d00*/  LDC.64 R14, c[0x0][0x628] ;  /* 0x00018a00ff0e7b82 */ /* 0x000ee20000000a00 */
[----:B--2---:R-:W-:Y:S02]  /*0d10*/  IMAD.MOV.U32 R6, RZ, RZ, R18 ;  /* 0x000000ffff067224 */ /* 0x004fe400078e0012 */
[----:B------:R-:W-:-:S05]  /*0d20*/  IMAD.MOV.U32 R7, RZ, RZ, R19 ;  /* 0x000000ffff077224 */ /* 0x000fca00078e0013 */
[----:B------:R-:W2:Y:S08]  /*0d30*/  LDC R0, c[0x0][0x630] ;  /* 0x00018c00ff007b82 */ /* 0x000eb00000000800 */
[----:B------:R-:W4:Y:S01]  /*0d40*/  LDC.64 R16, c[0x0][0x620] ;  /* 0x00018800ff107b82 */ /* 0x000f220000000a00 */
[----:B---3--:R-:W-:-:S04]  /*0d50*/  ISETP.NE.U32.AND P0, PT, R14, RZ, PT ;  /* 0x000000ff0e00720c */ /* 0x008fc80003f05070 */
[----:B------:R-:W-:-:S13]  /*0d60*/  ISETP.NE.AND.EX P0, PT, R15, RZ, PT, P0 ;  /* 0x000000ff0f00720c */ /* 0x000fda0003f05300 */
[----:B--2-4-:R-:W-:Y:S05]  /*0d70*/  @!P0 BRA `(.L_x_11) ;  /* 0x0000000000288947 */ /* 0x014fea0003800000 */
[----:B------:R-:W2:Y:S02]  /*0d80*/  LDC R11, c[0x0][0x634] ;  /* 0x00018d00ff0b7b82 */ /* 0x000ea40000000800 */
[----:B--2---:R-:W-:-:S05]  /*0d90*/  IADD3 R11, P0, R18, R11, RZ ;  /* 0x0000000b120b7210 */ /* 0x004fca0007f1e0ff */
[----:B0-----:R-:W-:-:S04]  /*0da0*/  IMAD.X R13, RZ, RZ, R19, P0 ;  /* 0x000000ffff0d7224 */ /* 0x001fc800000e0613 */
[----:B------:R-:W-:-:S04]  /*0db0*/  IMAD.WIDE.U32 R6, R13, R14, RZ ;  /* 0x0000000e0d067225 */ /* 0x000fc800078e00ff */
[----:B------:R-:W-:-:S04]  /*0dc0*/  IMAD.WIDE.U32 R8, P0, R11, R15, R6 ;  /* 0x0000000f0b087225 */ /* 0x000fc80007800006 */
[----:B------:R-:W-:-:S04]  /*0dd0*/  IMAD.WIDE.U32 R6, R11, R14, RZ ;  /* 0x0000000e0b067225 */ /* 0x000fc800078e00ff */
[----:B------:R-:W-:Y:S01]  /*0de0*/  IMAD.X R11, RZ, RZ, RZ, P0 ;  /* 0x000000ffff0b7224 */ /* 0x000fe200000e06ff */
[----:B------:R-:W-:Y:S01]  /*0df0*/  IADD3 RZ, P0, R7, R8, RZ ;  /* 0x0000000807ff7210 */ /* 0x000fe20007f1e0ff */
[----:B------:R-:W-:-:S04]  /*0e00*/  IMAD.MOV.U32 R10, RZ, RZ, R9 ;  /* 0x000000ffff0a7224 */ /* 0x000fc800078e0009 */
[----:B------:R-:W-:-:S08]  /*0e10*/  IMAD.WIDE.U32.X R6, R13, R15, R10, P0 ;  /* 0x0000000f0d067225 */ /* 0x000fd000000e040a */
.L_x_11:
[-CC-:B------:R-:W-:Y:S01]  /*0e20*/  SHF.R.U64 R25, R6, R0.reuse, R7.reuse ;  /* 0x0000000006197219 */ /* 0x180fe20000001207 */
[----:B0-----:R-:W0:Y:S01]  /*0e30*/  LDC R10, c[0x0][0x618] ;  /* 0x00018600ff0a7b82 */ /* 0x001e220000000800 */
[----:B------:R-:W-:Y:S01]  /*0e40*/  SHF.R.U32.HI R5, RZ, R0, R7 ;  /* 0x00000000ff057219 */ /* 0x000fe20000011607 */
[----:B------:R-:W-:Y:S01]  /*0e50*/  IMAD.MOV.U32 R6, RZ, RZ, R18 ;  /* 0x000000ffff067224 */ /* 0x000fe200078e0012 */
[----:B------:R-:W-:Y:S01]  /*0e60*/  IADD3 R9, P0, RZ, -R25, RZ ;  /* 0x80000019ff097210 */ /* 0x000fe20007f1e0ff */
[----:B------:R-:W-:Y:S01]  /*0e70*/  IMAD.MOV.U32 R7, RZ, RZ, R19 ;  /* 0x000000ffff077224 */ /* 0x000fe200078e0013 */
[----:B------:R-:W-:Y:S01]  /*0e80*/  I2FP.F32.U32 R0, R4 ;  /* 0x0000000400007245 */ /* 0x000fe20000201000 */
[----:B------:R-:W-:Y:S02]  /*0e90*/  ULDC UR7, c[0x0][0x150] ;  /* 0x0000540000077ab9 */ /* 0x000fe40000000800 */
[----:B------:R-:W2:Y:S01]  /*0ea0*/  LDC.64 R22, c[0x0][0x640] ;  /* 0x00019000ff167b82 */ /* 0x000ea20000000a00 */
[----:B------:R-:W-:-:S02]  /*0eb0*/  IMAD.X R11, RZ, RZ, ~R5, P0 ;  /* 0x000000ffff0b7224 */ /* 0x000fc400000e0e05 */
[----:B------:R-:W-:Y:S01]  /*0ec0*/  FMUL R0, R0, UR7 ;  /* 0x0000000700007c20 */ /* 0x000fe20008400000 */
[----:B------:R-:W-:Y:S01]  /*0ed0*/  IMAD.WIDE.U32 R6, R9, R16, R6 ;  /* 0x0000001009067225 */ /* 0x000fe200078e0006 */
[----:B------:R-:W-:-:S03]  /*0ee0*/  ULDC UR7, c[0x0][0x154] ;  /* 0x0000550000077ab9 */ /* 0x000fc60000000800 */
[----:B------:R-:W-:Y:S01]  /*0ef0*/  IMAD R8, R11, R16, RZ ;  /* 0x000000100b087224 */ /* 0x000fe200078e02ff */
[----:B------:R-:W3:Y:S01]  /*0f00*/  LDC R5, c[0x0][0x144] ;  /* 0x00005100ff057b82 */ /* 0x000ee20000000800 */
[----:B------:R-:W4:Y:S02]  /*0f10*/  F2I.U32.TRUNC.NTZ R0, R0 ;  /* 0x0000000000007305 */ /* 0x000f24000020f000 */
[----:B------:R-:W-:-:S04]  /*0f20*/  IMAD R9, R9, R17, R8 ;  /* 0x0000001109097224 */ /* 0x000fc800078e0208 */
[----:B------:R-:W-:Y:S01]  /*0f30*/  IMAD.IADD R7, R7, 0x1, R9 ;  /* 0x0000000107077824 */ /* 0x000fe200078e0209 */
[----:B------:R-:W5:Y:S01]  /*0f40*/  LDC R16, c[0x0][0x608] ;  /* 0x00018200ff107b82 */ /* 0x000f620000000800 */
[----:B------:R-:W-:-:S03]  /*0f50*/  IMAD.MOV.U32 R9, RZ, RZ, -0x1 ;  /* 0xffffffffff097424 */ /* 0x000fc600078e00ff */
[--C-:B0-----:R-:W-:Y:S02]  /*0f60*/  SHF.R.U64 R14, R6, R10, R7.reuse ;  /* 0x0000000a060e7219 */ /* 0x101fe40000001207 */
[----:B------:R-:W-:Y:S02]  /*0f70*/  I2FP.F32.U32 R6, R12 ;  /* 0x0000000c00067245 */ /* 0x000fe40000201000 */
[----:B------:R-:W0:Y:S01]  /*0f80*/  LDC R20, c[0x0][0x658] ;  /* 0x00019600ff147b82 */ /* 0x000e220000000800 */
[----:B--2---:R-:W-:Y:S01]  /*0f90*/  ISETP.NE.U32.AND P0, PT, R22, RZ, PT ;  /* 0x000000ff1600720c */ /* 0x004fe20003f05070 */
[----:B----4-:R-:W-:Y:S02]  /*0fa0*/  IMAD.MOV R8, RZ, RZ, -R0 ;  /* 0x000000ffff087224 */ /* 0x010fe400078e0a00 */
[----:B------:R-:W-:Y:S01]  /*0fb0*/  FMUL R6, R6, UR7 ;  /* 0x0000000706067c20 */ /* 0x000fe20008400000 */
[----:B------:R-:W-:Y:S02]  /*0fc0*/  SHF.R.U32.HI R7, RZ, R10, R7 ;  /* 0x0000000aff077219 */ /* 0x000fe40000011607 */
[----:B------:R-:W-:Y:S01]  /*0fd0*/  ISETP.NE.AND.EX P0, PT, R23, RZ, PT, P0 ;  /* 0x000000ff1700720c */ /* 0x000fe20003f05300 */
[----:B------:R2:W4:Y:S01]  /*0fe0*/  F2I.U32.TRUNC.NTZ R13, R6 ;  /* 0x00000006000d7305 */ /* 0x000522000020f000 */
[----:B------:R-:W2:Y:S01]  /*0ff0*/  LDC R15, c[0x0][0x148] ;  /* 0x00005200ff0f7b82 */ /* 0x000ea20000000800 */
[----:B---3--:R-:W-:-:S07]  /*1000*/  IMAD R0, R5, R8, R4 ;  /* 0x0000000805007224 */ /* 0x008fce00078e0204 */
[----:B-1----:R-:W1:Y:S01]  /*1010*/  LDC R18, c[0x0][0x600] ;  /* 0x00018000ff127b82 */ /* 0x002e620000000800 */
[-CC-:B-----5:R-:W-:Y:S02]  /*1020*/  SHF.R.U64 R26, R14, R16.reuse, R7.reuse ;  /* 0x000000100e1a7219 */ /* 0x1a0fe40000001207 */
[----:B------:R-:W-:Y:S01]  /*1030*/  SHF.R.U32.HI R5, RZ, R16, R7 ;  /* 0x00000010ff057219 */ /* 0x000fe20000011607 */
[----:B------:R-:W-:-:S04]  /*1040*/  IMAD.MOV.U32 R7, RZ, RZ, 0x1 ;  /* 0x00000001ff077424 */ /* 0x000fc800078e00ff */
[----:B------:R-:W3:Y:S01]  /*1050*/  LDC R19, c[0x0][0x648] ;  /* 0x00019200ff137b82 */ /* 0x000ee20000000800 */
[-C--:B0-----:R-:W-:Y:S02]  /*1060*/  SHF.L.U32 R4, R9, R20.reuse, RZ ;  /* 0x0000001409047219 */ /* 0x081fe400000006ff */
[--C-:B------:R-:W-:Y:S02]  /*1070*/  SHF.R.U64 R16, R26, R20, R5.reuse ;  /* 0x000000141a107219 */ /* 0x100fe40000001205 */
[----:B------:R-:W-:Y:S02]  /*1080*/  LOP3.LUT R11, RZ, R4, RZ, 0x33, !PT ;  /* 0x00000004ff0b7212 */ /* 0x000fe400078e33ff */
[-C--:B------:R-:W-:Y:S01]  /*1090*/  SHF.R.U32.HI R5, RZ, R20.reuse, R5 ;  /* 0x00000014ff057219 */ /* 0x080fe20000011605 */
[----:B------:R-:W0:Y:S01]  /*10a0*/  LDC R21, c[0x0][0x638] ;  /* 0x00018e00ff157b82 */ /* 0x000e220000000800 */
[----:B------:R-:W-:Y:S01]  /*10b0*/  SHF.L.U32 R10, R7, R20, RZ ;  /* 0x00000014070a7219 */ /* 0x000fe200000006ff */
[----:B------:R-:W-:-:S06]  /*10c0*/  IMAD.MOV.U32 R4, RZ, RZ, R16 ;  /* 0x000000ffff047224 */ /* 0x000fcc00078e0010 */
[----:B------:R-:W0:Y:S01]  /*10d0*/  LDC R24, c[0x0][0x610] ;  /* 0x00018400ff187b82 */ /* 0x000e220000000800 */
[----:B--2-4-:R-:W-:Y:S05]  /*10e0*/  @!P0 BRA `(.L_x_12) ;  /* 0x0000000000288947 */ /* 0x014fea0003800000 */
[----:B------:R-:W2:Y:S02]  /*10f0*/  LDC R9, c[0x0][0x64c] ;  /* 0x00019300ff097b82 */ /* 0x000ea40000000800 */
[----:B--2---:R-:W-:-:S05]  /*1100*/  IADD3 R9, P0, R16, R9, RZ ;  /* 0x0000000910097210 */ /* 0x004fca0007f1e0ff */
[----:B------:R-:W-:-:S04]  /*1110*/  IMAD.X R17, RZ, RZ, R5, P0 ;  /* 0x000000ffff117224 */ /* 0x000fc800000e0605 */
[----:B------:R-:W-:-:S04]  /*1120*/  IMAD.WIDE.U32 R4, R17, R22, RZ ;  /* 0x0000001611047225 */ /* 0x000fc800078e00ff */
[----:B------:R-:W-:-:S04]  /*1130*/  IMAD.WIDE.U32 R6, P0, R9, R23, R4 ;  /* 0x0000001709067225 */ /* 0x000fc80007800004 */
[----:B------:R-:W-:-:S04]  /*1140*/  IMAD.WIDE.U32 R4, R9, R22, RZ ;  /* 0x0000001609047225 */ /* 0x000fc800078e00ff */
[----:B------:R-:W-:Y:S01]  /*1150*/  IMAD.X R9, RZ, RZ, RZ, P0 ;  /* 0x000000ffff097224 */ /* 0x000fe200000e06ff */
[----:B------:R-:W-:Y:S01]  /*1160*/  IADD3 RZ, P0, R5, R6, RZ ;  /* 0x0000000605ff7210 */ /* 0x000fe20007f1e0ff */
[----:B------:R-:W-:-:S04]  /*1170*/  IMAD.MOV.U32 R8, RZ, RZ, R7 ;  /* 0x000000ffff087224 */ /* 0x000fc800078e0007 */
[----:B------:R-:W-:-:S08]  /*1180*/  IMAD.WIDE.U32.X R4, R17, R23, R8, P0 ;  /* 0x0000001711047225 */ /* 0x000fd000000e0408 */
.L_x_12:
[----:B---3--:R-:W-:Y:S01]  /*1190*/  SHF.R.U64 R4, R4, R19, R5 ;  /* 0x0000001304047219 */ /* 0x008fe20000001205 */
[----:B-1----:R-:W-:Y:S01]  /*11a0*/  VIADD R5, R18, 0xffffffff ;  /* 0xffffffff12057836 */ /* 0x002fe20000000000 */
[----:B------:R-:W-:Y:S01]  /*11b0*/  LOP3.LUT R11, R26, R11, RZ, 0xc0, !PT ;  /* 0x0000000b1a0b7212 */ /* 0x000fe200078ec0ff */
[----:B------:R-:W-:Y:S02]  /*11c0*/  IMAD.MOV R13, RZ, RZ, -R13 ;  /* 0x000000ffff0d7224 */ /* 0x000fe400078e0a0d */
[----:B------:R-:W-:Y:S01]  /*11d0*/  IMAD.MOV R6, RZ, RZ, -R4 ;  /* 0x000000ffff067224 */ /* 0x000fe200078e0a04 */
[----:B------:R-:W-:Y:S01]  /*11e0*/  LOP3.LUT R14, R14, R5, RZ, 0xc0, !PT ;  /* 0x000000050e0e7212 */ /* 0x000fe200078ec0ff */
[----:B------:R-:W-:Y:S02]  /*11f0*/  @P2 IMAD R0, R15, R13, R12 ;  /* 0x0000000d0f002224 */ /* 0x000fe400078e020c */
[----:B------:R-:W-:Y:S02]  /*1200*/  IMAD R11, R10, R4, R11 ;  /* 0x000000040a0b7224 */ /* 0x000fe400078e020b */
[----:B0-----:R-:W-:-:S02]  /*1210*/  IMAD R5, R6, R21, R16 ;  /* 0x0000001506057224 */ /* 0x001fc400078e0210 */
[----:B------:R-:W-:Y:S02]  /*1220*/  IMAD R4, R11, R24, R0 ;  /* 0x000000180b047224 */ /* 0x000fe400078e0200 */
[----:B------:R-:W-:Y:S02]  /*1230*/  IMAD R5, R5, R18, R14 ;  /* 0x0000001205057224 */ /* 0x000fe400078e020e */
[----:B------:R-:W-:-:S03]  /*1240*/  IMAD.MOV.U32 R0, RZ, RZ, 0x1 ;  /* 0x00000001ff007424 */ /* 0x000fc600078e00ff */
[----:B------:R-:W-:Y:S02]  /*1250*/  SEL R6, R5, R4, !P2 ;  /* 0x0000000405067207 */ /* 0x000fe40005000000 */
[----:B------:R-:W-:-:S03]  /*1260*/  SEL R4, R4, R5, !P2 ;  /* 0x0000000504047207 */ /* 0x000fc60005000000 */
[----:B------:R3:W-:Y:S04]  /*1270*/  STL [R1+0x80], R6 ;  /* 0x0000800601007387 */ /* 0x0007e80000100800 */
[----:B------:R3:W-:Y:S04]  /*1280*/  STL [R1+0x70], R25 ;  /* 0x0000701901007387 */ /* 0x0007e80000100800 */
[----:B------:R3:W-:Y:S02]  /*1290*/  STL [R1+0x7c], R4 ;  /* 0x00007c0401007387 */ /* 0x0007e40000100800 */
.L_x_10:
[----:B------:R-:W-:Y:S05]  /*12a0*/  @!P1 BRA `(.L_x_13) ;  /* 0x000000dc00109947 */ /* 0x000fea0003800000 */
[----:B------:R-:W-:-:S06]  /*12b0*/  UISETP.GT.U32.AND UP0, UPT, UR12, 0x1, UPT ;  /* 0x000000010c00788c */ /* 0x000fcc000bf04070 */
[----:B------:R-:W-:-:S13]  /*12c0*/  PLOP3.LUT P0, PT, PT, PT, UP0, 0x80, 0x0 ;  /* 0x000000000000781c */ /* 0x000fda0003f0f008 */
[----:B------:R-:W-:Y:S05]  /*12d0*/  @P0 EXIT ;  /* 0x000000000000094d */ /* 0x000fea0003800000 */
.L_x_14:
[----:B------:R-:W-:-:S08]  /*12e0*/  NOP ;  /* 0x0000000000007918 */ /* 0x000fd00000000000 */
[----:B------:R-:W4:Y:S02]  /*12f0*/  USETMAXREG.TRY_ALLOC.CTAPOOL UP0, 0xe8 ;  /* 0x000000e8000079c8 */ /* 0x000f240008000600 */
[----:B----4-:R-:W-:-:S13]  /*1300*/  PLOP3.LUT P0, PT, PT, PT, UP0, 0x80, 0x0 ;  /* 0x000000000000781c */ /* 0x010fda0003f0f008 */
[----:B------:R-:W-:Y:S05]  /*1310*/  @!P0 BRA `(.L_x_14) ;  /* 0xfffffffc00f08947 */ /* 0x000fea000383ffff */
[----:B------:R-:W-:-:S13]  /*1320*/  LOP3.LUT P0, RZ, R0, 0xff, RZ, 0xc0, !PT ;  /* 0x000000ff00ff7812 */ /* 0x000fda000780c0ff */
[----:B------:R-:W-:Y:S05]  /*1330*/  @!P0 EXIT ;  /* 0x000000000000894d */ /* 0x000fea0003800000 */
[----:B------:R-:W4:Y:S01]  /*1340*/  S2UR UR6, SR_CgaCtaId ;  /* 0x00000000000679c3 */ /* 0x000f220000008800 */
[----:B------:R-:W-:Y:S01]  /*1350*/  SHF.R.S32.HI R3, RZ, 0x1f, R2 ;  /* 0x0000001fff037819 */ /* 0x000fe20000011402 */
[----:B------:R-:W-:Y:S01]  /*1360*/  UIADD3 UR7, UR18, -0x1, URZ ;  /* 0xffffffff12077890 */ /* 0x000fe2000fffe03f */
[----:B------:R-:W-:Y:S02]  /*1370*/  UMOV UR22, 0x400 ;  /* 0x0000040000167882 */ /* 0x000fe40000000000 */
[CC--:B------:R-:W-:Y:S01]  /*1380*/  LEA.HI R0, R3.reuse, R2.reuse, RZ, 0x2 ;  /* 0x0000000203007211 */ /* 0x0c0fe200078f10ff */
[----:B------:R-:W-:Y:S01]  /*1390*/  UISETP.LT.AND UP0, UPT, UR14, 0x1, UPT ;  /* 0x000000010e00788c */ /* 0x000fe2000bf01270 */
[----:B------:R-:W-:Y:S01]  /*13a0*/  LEA.HI R3, R3, R2, RZ, 0x5 ;  /* 0x0000000203037211 */ /* 0x000fe200078f28ff */
[----:B------:R-:W-:Y:S01]  /*13b0*/  ULOP3.LUT UR30, UR15, 0x1, URZ, 0xfc, !UPT ;  /* 0x000000010f1e7892 */ /* 0x000fe2000f8efc3f */
[--C-:B---3--:R-:W-:Y:S01]  /*13c0*/  SHF.R.S32.HI R4, RZ, 0x2, R0.reuse ;  /* 0x00000002ff047819 */ /* 0x108fe20000011400 */
[----:B------:R-:W-:Y:S01]  /*13d0*/  USEL UR19, UR14, 0x1, UP0 ;  /* 0x000000010e137887 */ /* 0x000fe20008000000 */
[----:B------:R-:W-:Y:S01]  /*13e0*/  SHF.R.S32.HI R5, RZ, 0x1f, R0 ;  /* 0x0000001fff057819 */ /* 0x000fe20000011400 */
[----:B------:R-:W-:Y:S01]  /*13f0*/  UISETP.NE.AND UP0, UPT, UR7, URZ, UPT ;  /* 0x0000003f0700728c */ /* 0x000fe2000bf05270 */
[----:B--2---:R-:W-:Y:S01]  /*1400*/  SHF.R.S32.HI R7, RZ, 0x5, R3 ;  /* 0x00000005ff077819 */ /* 0x004fe20000011403 */
[----:B------:R-:W-:Y:S01]  /*1410*/  USHF.L.U32 UR29, UR14, 0x1, URZ ;  /* 0x000000010e1d7899 */ /* 0x000fe2000800063f */
[----:B------:R-:W-:Y:S01]  /*1420*/  LEA.HI R5, R5, R4, RZ, 0x3 ;  /* 0x0000000405057211 */ /* 0x000fe200078f18ff */
[----:B------:R-:W-:Y:S01]  /*1430*/  UIADD3 UR19, -UR19, UR14, URZ ;  /* 0x0000000e13137290 */ /* 0x000fe2000fffe13f */
[----:B------:R-:W-:Y:S01]  /*1440*/  LOP3.LUT R3, R0, 0xfffffffc, RZ, 0xc0, !PT ;  /* 0xfffffffc00037812 */ /* 0x000fe200078ec0ff */
[----:B------:R-:W-:Y:S01]  /*1450*/  USEL UR27, URZ, 0x1, UP0 ;  /* 0x000000013f1b7887 */ /* 0x000fe20008000000 */
[----:B------:R-:W-:-:S03]  /*1460*/  LOP3.LUT R5, R5, 0xfffffff8, RZ, 0xc0, !PT ;  /* 0xfffffff805057812 */ /* 0x000fc600078ec0ff */
[----:B------:R-:W-:Y:S01]  /*1470*/  IMAD.IADD R6, R2, 0x1, -R3 ;  /* 0x0000000102067824 */ /* 0x000fe200078e0a03 */
[----:B----4-:R-:W-:Y:S01]  /*1480*/  ULEA UR22, UR6, UR22, 0x18 ;  /* 0x0000001606167291 */ /* 0x010fe2000f8ec03f */
[----:B------:R-:W-:Y:S01]  /*1490*/  IMAD.IADD R4, R4, 0x1, -R5 ;  /* 0x0000000104047824 */ /* 0x000fe200078e0a05 */
[----:B------:R-:W-:Y:S02]  /*14a0*/  USHF.L.U32 UR6, UR7, 0x3, URZ ;  /* 0x0000000307067899 */ /* 0x000fe4000800063f */
[----:B------:R2:W-:Y:S01]  /*14b0*/  STL [R1+0x84], R6 ;  /* 0x0000840601007387 */ /* 0x0005e20000100800 */
[----:B------:R-:W-:Y:S01]  /*14c0*/  UIADD3 UR28, UR22, 0x60, URZ ;  /* 0x00000060161c7890 */ /* 0x000fe2000fffe03f */
[--C-:B------:R-:W-:Y:S01]  /*14d0*/  IMAD R0, R7, -0x10, -R4.reuse ;  /* 0xfffffff007007824 */ /* 0x100fe200078e0a04 */
[----:B------:R-:W-:Y:S01]  /*14e0*/  ULOP3.LUT UR6, UR6, 0x8, URZ, 0xc0, !UPT ;  /* 0x0000000806067892 */ /* 0x000fe2000f8ec03f */
[----:B------:R-:W-:Y:S01]  /*14f0*/  SHF.R.S32.HI R5, RZ, 0x1f, R4 ;  /* 0x0000001fff057819 */ /* 0x000fe20000011404 */
[----:B------:R-:W-:-:S02]  /*1500*/  ULEA UR18, UR18, UR28, 0x3 ;  /* 0x0000001c12127291 */ /* 0x000fc4000f8e183f */
[----:B------:R-:W-:Y:S02]  /*1510*/  ULOP3.LUT UR26, UR6, 0x8, URZ, 0x3c, !UPT ;  /* 0x00000008061a7892 */ /* 0x000fe4000f8e3c3f */
[----:B------:R-:W-:Y:S01]  /*1520*/  ULOP3.LUT UR12, UR6, 0x18, URZ, 0x3c, !UPT ;  /* 0x00000018060c7892 */ /* 0x000fe2000f8e3c3f */
[----:B------:R-:W-:Y:S02]  /*1530*/  IMAD.WIDE R2, R7, 0x10, R4 ;  /* 0x0000001007027825 */ /* 0x000fe400078e0204 */
[----:B------:R-:W-:Y:S02]  /*1540*/  ULDC UR6, c[0x0][0x284] ;  /* 0x0000a10000067ab9 */ /* 0x000fe40000000800 */
[----:B------:R-:W-:-:S05]  /*1550*/  VIADD R0, R0, UR6 ;  /* 0x0000000600007c36 */ /* 0x000fca0008000000 */
[----:B------:R2:W-:Y:S04]  /*1560*/  STL [R1+0x90], R0 ;  /* 0x0000900001007387 */ /* 0x0005e80000100800 */
[----:B------:R2:W-:Y:S02]  /*1570*/  STL.64 [R1+0x88], R2 ;  /* 0x0000880201007387 */ /* 0x0005e40000100a00 */
.L_x_297:
[----:B--2---:R-:W-:Y:S01]  /*1580*/  IMAD.U32 R0, RZ, RZ, UR27 ;  /* 0x0000001bff007e24 */ /* 0x004fe2000f8e00ff */
[----:B0-----:R-:W2:Y:S01]  /*1590*/  LDC R2, c[0x0][0x28c] ;  /* 0x0000a300ff027b82 */ /* 0x001ea20000000800 */
[----:B------:R-:W-:Y:S01]  /*15a0*/  UMOV UR6, URZ ;  /* 0x0000003f00067c82 */ /* 0x000fe20008000000 */
[----:B------:R-:W-:Y:S02]  /*15b0*/  UMOV UR24, UR5 ;  /* 0x0000000500187c82 */ /* 0x000fe40008000000 */
[----:B------:R-:W-:-:S04]  /*15c0*/  SHF.L.U32 R0, R0, 0x1f, RZ ;  /* 0x0000001f00007819 */ /* 0x000fc800000006ff */
[----:B------:R-:W3:Y:S01]  /*15d0*/  SYNCS.PHASECHK.TRANS64.TRYWAIT P0, [UR18+-0x8], R0 ;  /* 0xfffff800ff0075a7 */ /* 0x000ee20008000152 */
[----:B--2---:R-:W-:Y:S01]  /*15e0*/  ISETP.GE.AND P1, PT, R2, 0x1, PT ;  /* 0x000000010200780c */ /* 0x004fe20003f26270 */
[----:B-1-34-:R-:W-:-:S12]  /*15f0*/  @!P0 BRA `(.L_x_15) ;  /* 0x000000e800808947 */ /* 0x01afd80003800000 */
.L_x_320:
[----:B------:R3:W-:Y:S01]  /*1600*/  STL [R1+0x6c], RZ ;  /* 0x00006cff01007387 */ /* 0x0007e20000100800 */
[----:B------:R-:W-:Y:S01]  /*1610*/  UMOV UR23, UR4 ;  /* 0x0000000400177c82 */ /* 0x000fe20008000000 */
[----:B------:R-:W-:Y:S01]  /*1620*/  UMOV UR7, URZ ;  /* 0x0000003f00077c82 */ /* 0x000fe20008000000 */
[----:B------:R-:W-:Y:S01]  /*1630*/  UMOV UR8, URZ ;  /* 0x0000003f00087c82 */ /* 0x000fe20008000000 */
[----:B------:R3:W-:Y:S01]  /*1640*/  STL [R1+0x68], RZ ;  /* 0x000068ff01007387 */ /* 0x0007e20000100800 */
[----:B--2---:R-:W-:Y:S01]  /*1650*/  IMAD.MOV.U32 R0, RZ, RZ, RZ ;  /* 0x000000ffff007224 */ /* 0x004fe200078e00ff */
[----:B------:R-:W-:Y:S02]  /*1660*/  CS2R R2, SRZ ;  /* 0x0000000000027805 */ /* 0x000fe4000001ff00 */
[----:B------:R-:W-:Y:S01]  /*1670*/  CS2R R4, SRZ ;  /* 0x0000000000047805 */ /* 0x000fe2000001ff00 */
[----:B------:R3:W-:Y:S01]  /*1680*/  STL [R1+0x64], RZ ;  /* 0x000064ff01007387 */ /* 0x0007e20000100800 */
[----:B------:R-:W-:-:S02]  /*1690*/  CS2R R6, SRZ ;  /* 0x0000000000067805 */ /* 0x000fc4000001ff00 */
[----:B------:R-:W-:Y:S02]  /*16a0*/  CS2R R8, SRZ ;  /* 0x0000000000087805 */ /* 0x000fe4000001ff00 */
[----:B0-----:R-:W-:Y:S01]  /*16b0*/  CS2R R10, SRZ ;  /* 0x00000000000a7805 */ /* 0x001fe2000001ff00 */
[----:B------:R3:W-:Y:S01]  /*16c0*/  STL [R1+0x60], RZ ;  /* 0x000060ff01007387 */ /* 0x0007e20000100800 */
[----:B------:R-:W-:Y:S02]  /*16d0*/  CS2R R12, SRZ ;  /* 0x00000000000c7805 */ /* 0x000fe4000001ff00 */
[----:B------:R-:W-:Y:S02]  /*16e0*/  CS2R R14, SRZ ;  /* 0x00000000000e7805 */ /* 0x000fe4000001ff00 */
[----:B------:R-:W-:Y:S01]  /*16f0*/  CS2R R16, SRZ ;  /* 0x0000000000107805 */ /* 0x000fe2000001ff00 */
[----:B------:R3:W-:Y:S01]  /*1700*/  STL [R1+0x5c], RZ ;  /* 0x00005cff01007387 */ /* 0x0007e20000100800 */
[----:B-1----:R-:W-:-:S02]  /*1710*/  CS2R R18, SRZ ;  /* 0x0000000000127805 */ /* 0x002fc4000001ff00 */
[----:B------:R-:W-:Y:S02]  /*1720*/  CS2R R20, SRZ ;  /* 0x0000000000147805 */ /* 0x000fe4000001ff00 */
[----:B------:R-:W-:Y:S01]  /*1730*/  CS2R R22, SRZ ;  /* 0x0000000000167805 */ /* 0x000fe2000001ff00 */
[----:B------:R3:W-:Y:S01]  /*1740*/  STL [R1+0x58], RZ ;  /* 0x000058ff01007387 */ /* 0x0007e20000100800 */
[----:B------:R-:W-:Y:S02]  /*1750*/  CS2R R152, SRZ ;  /* 0x0000000000987805 */ /* 0x000fe4000001ff00 */
[----:B------:R-:W-:Y:S02]  /*1760*/  CS2R R154, SRZ ;  /* 0x00000000009a7805 */ /* 0x000fe4000001ff00 */
[----:B------:R-:W-:Y:S01]  /*1770*/  CS2R R156, SRZ ;  /* 0x00000000009c7805 */ /* 0x000fe2000001ff00 */
[----:B------:R3:W-:Y:S01]  /*1780*/  STL [R1+0x54], RZ ;  /* 0x000054ff01007387 */ /* 0x0007e20000100800 */
[----:B------:R-:W-:-:S02]  /*1790*/  CS2R R158, SRZ ;  /* 0x00000000009e7805 */ /* 0x000fc4000001ff00 */
        /* <DEDUP_REMOVED lines=44> */
[----:B------:R-:W-:Y:S01]  /*1a60*/  CS2R R226, SRZ ;  /* 0x0000000000e27805 */ /* 0x000fe2000001ff00 */
[----:B------:R-:W-:Y:S01]  /*1a70*/  IMAD.MOV.U32 R228, RZ, RZ, RZ ;  /* 0x000000ffffe47224 */ /* 0x000fe200078e00ff */
[----:B------:R3:W-:Y:S01]  /*1a80*/  STL [R1+0x24], RZ ;  /* 0x000024ff01007387 */ /* 0x0007e20000100800 */
[----:B------:R-:W-:Y:S02]  /*1a90*/  CS2R R24, SRZ ;  /* 0x0000000000187805 */ /* 0x000fe4000001ff00 */
[----:B------:R-:W-:-:S02]  /*1aa0*/  CS2R R26, SRZ ;  /* 0x00000000001a7805 */ /* 0x000fc4000001ff00 */
[----:B------:R-:W-:Y:S01]  /*1ab0*/  CS2R R28, SRZ ;  /* 0x00000000001c7805 */ /* 0x000fe2000001ff00 */
[----:B------:R3:W-:Y:S01]  /*1ac0*/  STL [R1+0x20], RZ ;  /* 0x000020ff01007387 */ /* 0x0007e20000100800 */
[----:B------:R-:W-:Y:S02]  /*1ad0*/  CS2R R30, SRZ ;  /* 0x00000000001e7805 */ /* 0x000fe4000001ff00 */
[----:B------:R-:W-:Y:S02]  /*1ae0*/  CS2R R32, SRZ ;  /* 0x0000000000207805 */ /* 0x000fe4000001ff00 */
[----:B------:R-:W-:Y:S01]  /*1af0*/  CS2R R34, SRZ ;  /* 0x0000000000227805 */ /* 0x000fe2000001ff00 */
        /* <DEDUP_REMOVED lines=28> */
[----:B------:R3:W-:Y:S01]  /*1cc0*/  STL [R1], RZ ;  /* 0x000000ff01007387 */ /* 0x0007e20000100800 */
[----:B------:R-:W-:Y:S02]  /*1cd0*/  CS2R R78, SRZ ;  /* 0x00000000004e7805 */ /* 0x000fe4000001ff00 */
[----:B------:R-:W-:Y:S02]  /*1ce0*/  CS2R R80, SRZ ;  /* 0x0000000000507805 */ /* 0x000fe4000001ff00 */
[----:B------:R-:W-:Y:S02]  /*1cf0*/  CS2R R82, SRZ ;  /* 0x0000000000527805 */ /* 0x000fe4000001ff00 */
[----:B------:R-:W-:Y:S02]  /*1d00*/  CS2R R84, SRZ ;  /* 0x0000000000547805 */ /* 0x000fe4000001ff00 */
[----:B------:R-:W-:-:S02]  /*1d10*/  CS2R R86, SRZ ;  /* 0x0000000000567805 */ /* 0x000fc4000001ff00 */
[----:B------:R-:W-:Y:S02]  /*1d20*/  CS2R R88, SRZ ;  /* 0x0000000000587805 */ /* 0x000fe4000001ff00 */
        /* <DEDUP_REMOVED lines=30> */
[----:B------:R-:W-:Y:S01]  /*1f10*/  CS2R R150, SRZ ;  /* 0x0000000000967805 */ /* 0x000fe2000001ff00 */
[----:B---3--:R-:W-:Y:S06]  /*1f20*/  @!P1 BRA `(.L_x_16) ;  /* 0x0000001000a09947 */ /* 0x008fec0003800000 */
[----:B------:R-:W-:-:S06]  /*1f30*/  UISETP.NE.AND UP0, UPT, UR30, 0x3, UPT ;  /* 0x000000031e00788c */ /* 0x000fcc000bf05270 */
[----:B------:R-:W-:-:S13]  /*1f40*/  PLOP3.LUT P1, PT, PT, PT, UP0, 0x80, 0x0 ;  /* 0x000000000000781c */ /* 0x000fda0003f2f008 */
[----:B------:R-:W-:Y:S05]  /*1f50*/  @!P1 BRA `(.L_x_17) ;  /* 0x0000000000049947 */ /* 0x000fea0003800000 */
[----:B------:R-:W-:Y:S01]  /*1f60*/  BPT.TRAP 0x1 ;  /* 0x000000040000795c */ /* 0x000fe20000300000 */
.L_x_17:
[----:B------:R-:W-:Y:S01]  /*1f70*/  ULEA UR6, UR5, UR22, 0x3 ;  /* 0x0000001605067291 */ /* 0x000fe2000f8e183f */
[----:B------:R-:W-:-:S05]  /*1f80*/  IMAD.U32 R0, RZ, RZ, UR4 ;  /* 0x00000004ff007e24 */ /* 0x000fca000f8e00ff */
[----:B------:R-:W-:-:S04]  /*1f90*/  SHF.L.U32 R0, R0, 0x1f, RZ ;  /* 0x0000001f00007819 */ /* 0x000fc800000006ff */
[----:B------:R0:W1:Y:S01]  /*1fa0*/  SYNCS.PHASECHK.TRANS64.TRYWAIT P0, [UR6], R0 ;  /* 0x00000000ff0075a7 */ /* 0x0000620008000146 */
[----:B------:R-:W-:Y:S05]  /*1fb0*/  @!P1 BRA `(.L_x_18) ;  /* 0x0000000000049947 */ /* 0x000fea0003800000 */
[----:B------:R-:W-:Y:S01]  /*1fc0*/  BPT.TRAP 0x1 ;  /* 0x000000040000795c */ /* 0x000fe20000300000 */
.L_x_18:
[----:B-1----:R-:W-:Y:S05]  /*1fd0*/  @P0 BRA `(.L_x_19) ;  /* 0x0000000000080947 */ /* 0x002fea0003800000 */
[----:B------:R-:W1:Y:S02]  /*1fe0*/  SYNCS.PHASECHK.TRANS64.TRYWAIT P0, [UR6], R0 ;  /* 0x00000000ff0075a7 */ /* 0x000e640008000146 */
[----:B-1----:R-:W-:Y:S05]  /*1ff0*/  @!P0 BRA `(.L_x_20) ;  /* 0x000000e000188947 */ /* 0x002fea0003800000 */
.L_x_19:
[----:B------:R-:W-:Y:S01]  /*2000*/  UIADD3 UR6, UR22, 0x180, URZ ;  /* 0x0000018016067890 */ /* 0x000fe2000fffe03f */
[----:B------:R-:W-:Y:S01]  /*2010*/  WARPGROUP.ARRIVE ;  /* 0x00000000000079c5 */ /* 0x000fe20000000000 */
[----:B------:R-:W-:Y:S01]  /*2020*/  UIADD3 UR7, UR22, 0xa180, URZ ;  /* 0x0000a18016077890 */ /* 0x000fe2000fffe03f */
[----:B------:R2:W-:Y:S01]  /*2030*/  STL [R1+0x6c], RZ ;  /* 0x00006cff01007387 */ /* 0x0005e20000100800 */
[----:B------:R-:W-:Y:S01]  /*2040*/  USHF.R.U32.HI UR6, URZ, 0x4, UR6 ;  /* 0x000000043f067899 */ /* 0x000fe20008011606 */
[----:B01----:R-:W-:Y:S01]  /*2050*/  IMAD.MOV.U32 R0, RZ, RZ, RZ ;  /* 0x000000ffff007224 */ /* 0x003fe200078e00ff */
[----:B------:R-:W-:Y:S01]  /*2060*/  USHF.R.U32.HI UR7, URZ, 0x4, UR7 ;  /* 0x000000043f077899 */ /* 0x000fe20008011607 */
[----:B------:R2:W-:Y:S01]  /*2070*/  STL [R1+0x68], RZ ;  /* 0x000068ff01007387 */ /* 0x0005e20000100800 */
[----:B------:R-:W-:Y:S01]  /*2080*/  ULOP3.LUT UR6, UR6, 0x3fff, URZ, 0xc0, !UPT ;  /* 0x00003fff06067892 */ /* 0x000fe2000f8ec03f */
[----:B------:R-:W-:Y:S01]  /*2090*/  CS2R R2, SRZ ;  /* 0x0000000000027805 */ /* 0x000fe2000001ff00 */
[----:B------:R-:W-:Y:S01]  /*20a0*/  ULOP3.LUT UR7, UR7, 0x3fff, URZ, 0xc0, !UPT ;  /* 0x00003fff07077892 */ /* 0x000fe2000f8ec03f */
[----:B------:R2:W-:Y:S01]  /*20b0*/  STL [R1+0x64], RZ ;  /* 0x000064ff01007387 */ /* 0x0005e20000100800 */
[----:B------:R-:W-:Y:S01]  /*20c0*/  ULOP3.LUT UR6, UR6, 0x10000, URZ, 0xfc, !UPT ;  /* 0x0001000006067892 */ /* 0x000fe2000f8efc3f */
[----:B------:R-:W-:Y:S01]  /*20d0*/  CS2R R4, SRZ ;  /* 0x0000000000047805 */ /* 0x000fe2000001ff00 */
[----:B------:R-:W-:Y:S01]  /*20e0*/  ULOP3.LUT UR7, UR7, 0x10000, URZ, 0xfc, !UPT ;  /* 0x0001000007077892 */ /* 0x000fe2000f8efc3f */
[----:B------:R2:W-:Y:S01]  /*20f0*/  STL [R1+0x60], RZ ;  /* 0x000060ff01007387 */ /* 0x0005e20000100800 */
[----:B------:R-:W-:Y:S01]  /*2100*/  ULEA UR6, UR5, UR6, 0x9 ;  /* 0x0000000605067291 */ /* 0x000fe2000f8e483f */
[----:B------:R-:W-:Y:S01]  /*2110*/  CS2R R6, SRZ ;  /* 0x0000000000067805 */ /* 0x000fe2000001ff00 */
[----:B------:R-:W-:Y:S01]  /*2120*/  ULEA UR7, UR5, UR7, 0xb ;  /* 0x0000000705077291 */ /* 0x000fe2000f8e583f */
[----:B------:R2:W-:Y:S01]  /*2130*/  STL [R1+0x5c], RZ ;  /* 0x00005cff01007387 */ /* 0x0005e20000100800 */
[----:B------:R-:W-:Y:S01]  /*2140*/  UMOV UR9, 0x40000040 ;  /* 0x4000004000097882 */ /* 0x000fe20000000000 */
[----:B------:R-:W-:Y:S01]  /*2150*/  UMOV UR11, 0x40000040 ;  /* 0x40000040000b7882 */ /* 0x000fe20000000000 */
[----:B------:R-:W-:Y:S01]  /*2160*/  CS2R R8, SRZ ;  /* 0x0000000000087805 */ /* 0x000fe2000001ff00 */
[----:B------:R-:W-:Y:S01]  /*2170*/  UMOV UR8, UR6 ;  /* 0x0000000600087c82 */ /* 0x000fe20008000000 */
[----:B------:R2:W-:Y:S01]  /*2180*/  STL [R1+0x58], RZ ;  /* 0x000058ff01007387 */ /* 0x0005e20000100800 */
[----:B------:R-:W-:Y:S01]  /*2190*/  UMOV UR10, UR7 ;  /* 0x00000007000a7c82 */ /* 0x000fe20008000000 */
[----:B------:R-:W-:Y:S01]  /*21a0*/  CS2R R10, SRZ ;  /* 0x00000000000a7805 */ /* 0x000fe2000001ff00 */
[----:B------:R-:W-:Y:S01]  /*21b0*/  QGMMA.64x256x32.F32.E4M3.E4M3 R24, gdesc[UR8], RZ, !UPT ;  /* 0x03e00000081879f3 */ /* 0x000fe2000c7008ff */
[----:B------:R-:W-:Y:S01]  /*21c0*/  UIADD3 UR8, UR6, 0x2, URZ ;  /* 0x0000000206087890 */ /* 0x000fe2000fffe03f */
[----:B------:R2:W-:Y:S01]  /*21d0*/  STL [R1+0x54], RZ ;  /* 0x000054ff01007387 */ /* 0x0005e20000100800 */
[----:B------:R-:W-:Y:S01]  /*21e0*/  UIADD3 UR10, UR7, 0x2, URZ ;  /* 0x00000002070a7890 */ /* 0x000fe2000fffe03f */
[----:B------:R-:W-:Y:S01]  /*21f0*/  CS2R R12, SRZ ;  /* 0x00000000000c7805 */ /* 0x000fe2000001ff00 */
[----:B------:R-:W-:Y:S01]  /*2200*/  UMOV UR9, 0x40000040 ;  /* 0x4000004000097882 */ /* 0x000fe20000000000 */
[----:B------:R-:W-:Y:S01]  /*2210*/  UMOV UR11, 0x40000040 ;  /* 0x40000040000b7882 */ /* 0x000fe20000000000 */
        /* <DEDUP_REMOVED lines=57> */
[----:B------:R-:W-:Y:S01]  /*25b0*/  CS2R R226, SRZ ;  /* 0x0000000000e27805 */ /* 0x000fe2000001ff00 */
[----:B------:R-:W-:-:S02]  /*25c0*/  IMAD.MOV.U32 R228, RZ, RZ, RZ ;  /* 0x000000ffffe47224 */ /* 0x000fc400078e00ff */
[----:B------:R2:W-:Y:S04]  /*25d0*/  STL [R1+0x14], RZ ;  /* 0x000014ff01007387 */ /* 0x0005e80000100800 */
[----:B------:R2:W-:Y:S04]  /*25e0*/  STL [R1+0x10], RZ ;  /* 0x000010ff01007387 */ /* 0x0005e80000100800 */
[----:B------:R2:W-:Y:S04]  /*25f0*/  STL [R1+0xc], RZ ;  /* 0x00000cff01007387 */ /* 0x0005e80000100800 */
[----:B------:R2:W-:Y:S04]  /*2600*/  STL [R1+0x8], RZ ;  /* 0x000008ff01007387 */ /* 0x0005e80000100800 */
[----:B------:R2:W-:Y:S04]  /*2610*/  STL [R1+0x4], RZ ;  /* 0x000004ff01007387 */ /* 0x0005e80000100800 */
[----:B------:R2:W-:Y:S01]  /*2620*/  STL [R1], RZ ;  /* 0x000000ff01007387 */ /* 0x0005e20000100800 */
[----:B------:R-:W-:Y:S01]  /*2630*/  QGMMA.64x256x32.F32.E4M3.E4M3 R24, gdesc[UR8], R24 ;  /* 0x03e00000081879f3 */ /* 0x000fe20008700818 */
[----:B------:R-:W-:-:S02]  /*2640*/  UIADD3 UR8, UR6, 0x4, URZ ;  /* 0x0000000406087890 */ /* 0x000fc4000fffe03f */
[----:B------:R-:W-:Y:S01]  /*2650*/  UIADD3 UR10, UR7, 0x4, URZ ;  /* 0x00000004070a7890 */ /* 0x000fe2000fffe03f */
[----:B------:R-:W-:Y:S01]  /*2660*/  UMOV UR9, 0x40000040 ;  /* 0x4000004000097882 */ /* 0x000fe20000000000 */
[----:B------:R-:W-:-:S15]  /*2670*/  UMOV UR11, 0x40000040 ;  /* 0x40000040000b7882 */ /* 0x000fde0000000000 */
[----:B------:R-:W-:-:S08]  /*2680*/  NOP ;  /* 0x0000000000007918 */ /* 0x000fd00000000000 */
[----:B------:R-:W-:Y:S01]  /*2690*/  QGMMA.64x256x32.F32.E4M3.E4M3 R24, gdesc[UR8], R24 ;  /* 0x03e00000081879f3 */ /* 0x000fe20008700818 */
[----:B------:R-:W-:Y:S02]  /*26a0*/  UIADD3 UR10, UR7, 0x6, URZ ;  /* 0x00000006070a7890 */ /* 0x000fe4000fffe03f */
[----:B------:R-:W-:Y:S01]  /*26b0*/  UIADD3 UR8, UR6, 0x6, URZ ;  /* 0x0000000606087890 */ /* 0x000fe2000fffe03f */
[----:B------:R-:W-:Y:S01]  /*26c0*/  ULDC UR7, c[0x0][0x50c] ;  /* 0x0001430000077ab9 */ /* 0x000fe20000000800 */
[----:B------:R-:W-:Y:S01]  /*26d0*/  UMOV UR9, 0x40000040 ;  /* 0x4000004000097882 */ /* 0x000fe20000000000 */
[----:B------:R-:W-:Y:S01]  /*26e0*/  UISETP.NE.AND UP0, UPT, UR7, 0x4, UPT ;  /* 0x000000040700788c */ /* 0x000fe2000bf05270 */
[----:B------:R-:W-:Y:S01]  /*26f0*/  UMOV UR11, 0x40000040 ;  /* 0x40000040000b7882 */ /* 0x000fe20000000000 */
[----:B------:R-:W-:Y:S02]  /*2700*/  UMOV UR6, 0x4 ;  /* 0x0000000400067882 */ /* 0x000fe40000000000 */
[----:B------:R-:W-:-:S06]  /*2710*/  USEL UR7, URZ, 0x1, UP0 ;  /* 0x000000013f077887 */ /* 0x000fcc0008000000 */
[----:B------:R-:W-:-:S12]  /*2720*/  ISETP.NE.AND P0, PT, RZ, UR7, PT ;  /* 0x00000007ff007c0c */ /* 0x000fd8000bf05270 */
[----:B------:R-:W-:Y:S01]  /*2730*/  QGMMA.64x256x32.F32.E4M3.E4M3 R24, gdesc[UR8], R24, gsb0 ;  /* 0x03e00000081879f3 */ /* 0x000fe20008000818 */
[----:B--2---:R-:W-:Y:S05]  /*2740*/  @!P0 BRA `(.L_x_21) ;  /* 0x0000000800808947 */ /* 0x004fea0003800000 */
[----:B------:R-:W-:Y:S02]  /*2750*/  WARPGROUP.DEPBAR.LE gsb0, 0x0 ;  /* 0x00008000000079c5 */ /* 0x000fe40000010000 */
[----:B------:R-:W-:-:S01]  /*2760*/  FADD R227, RZ, R25 ;  /* 0x00000019ffe37221 */ /* 0x000fc20000000000 */
[----:B------:R-:W-:Y:S01]  /*2770*/  FADD R228, RZ, R24 ;  /* 0x00000018ffe47221 */ /* 0x000fe20000000000 */
[----:B------:R-:W-:-:S01]  /*2780*/  FADD R226, RZ, R26 ;  /* 0x0000001affe27221 */ /* 0x000fc20000000000 */
[----:B------:R-:W-:Y:S01]  /*2790*/  FADD R225, RZ, R27 ;  /* 0x0000001bffe17221 */ /* 0x000fe20000000000 */
[----:B------:R-:W-:-:S01]  /*27a0*/  FADD R224, RZ, R28 ;  /* 0x0000001cffe07221 */ /* 0x000fc20000000000 */
[----:B------:R0:W-:Y:S01]  /*27b0*/  STL [R1+0x98], R227 ;  /* 0x000098e301007387 */ /* 0x0001e20000100800 */
[----:B------:R-:W-:-:S01]  /*27c0*/  FADD R223, RZ, R29 ;  /* 0x0000001dffdf7221 */ /* 0x000fc20000000000 */
[----:B------:R-:W-:Y:S01]  /*27d0*/  FADD R222, RZ, R30 ;  /* 0x0000001effde7221 */ /* 0x000fe20000000000 */
[----:B------:R-:W-:-:S01]  /*27e0*/  FADD R221, RZ, R31 ;  /* 0x0000001fffdd7221 */ /* 0x000fc20000000000 */
[----:B------:R-:W-:Y:S01]  /*27f0*/  FADD R220, RZ, R32 ;  /* 0x00000020ffdc7221 */ /* 0x000fe20000000000 */
[----:B------:R-:W-:-:S01]  /*2800*/  FADD R219, RZ, R33 ;  /* 0x00000021ffdb7221 */ /* 0x000fc20000000000 */
[----:B------:R-:W-:Y:S01]  /*2810*/  FADD R218, RZ, R34 ;  /* 0x00000022ffda7221 */ /* 0x000fe20000000000 */
[----:B------:R-:W-:-:S01]  /*2820*/  FADD R217, RZ, R35 ;  /* 0x00000023ffd97221 */ /* 0x000fc20000000000 */
[----:B------:R-:W-:Y:S01]  /*2830*/  FADD R216, RZ, R36 ;  /* 0x00000024ffd87221 */ /* 0x000fe20000000000 */
[----:B------:R-:W-:-:S01]  /*2840*/  FADD R215, RZ, R37 ;  /* 0x00000025ffd77221 */ /* 0x000fc20000000000 */
[----:B0-----:R-:W-:Y:S01]  /*2850*/  FADD R227, RZ, R124 ;  /* 0x0000007cffe37221 */ /* 0x001fe20000000000 */
[----:B------:R-:W-:-:S01]  /*2860*/  FADD R214, RZ, R38 ;  /* 0x00000026ffd67221 */ /* 0x000fc20000000000 */
[----:B------:R-:W-:Y:S01]  /*2870*/  FADD R213, RZ, R39 ;  /* 0x00000027ffd57221 */ /* 0x000fe20000000000 */
[----:B------:R-:W-:-:S01]  /*2880*/  FADD R212, RZ, R40 ;  /* 0x00000028ffd47221 */ /* 0x000fc20000000000 */
[----:B------:R-:W-:Y:S01]  /*2890*/  FADD R211, RZ, R41 ;  /* 0x00000029ffd37221 */ /* 0x000fe20000000000 */
[----:B------:R0:W-:Y:S01]  /*28a0*/  STL [R1], R227 ;  /* 0x000000e301007387 */ /* 0x0001e20000100800 */
        /* <DEDUP_REMOVED lines=94> */
[----:B0-----:R-:W-:-:S05]  /*2e90*/  FADD R227, RZ, R131 ;  /* 0x00000083ffe37221 */ /* 0x001fca0000000000 */
[----:B------:R0:W-:Y:S02]  /*2ea0*/  STL [R1+0x1c], R227 ;  /* 0x00001ce301007387 */ /* 0x0001e40000100800 */
        /* <DEDUP_REMOVED lines=39> */
[----:B------:R0:W-:Y:S04]  /*3120*/  STL [R1+0x6c], R227 ;  /* 0x00006ce301007387 */ /* 0x0001e80000100800 */
[----:B0-----:R0:W5:Y:S01]  /*3130*/  LDL.LU R227, [R1+0x98] ;  /* 0x0000980001e37983 */ /* 0x0011620000300800 */
[----:B------:R-:W-:-:S05]  /*3140*/  UMOV UR6, URZ ;  /* 0x0000003f00067c82 */ /* 0x000fca0008000000 */
.L_x_21:
[----:B------:R-:W-:Y:S01]  /*3150*/  UIADD3 UR24, UR5, 0x1, URZ ;  /* 0x0000000105187890 */ /* 0x000fe2000fffe03f */
[----:B------:R-:W-:-:S03]  /*3160*/  UMOV UR8, 0x1 ;  /* 0x0000000100087882 */ /* 0x000fc60000000000 */
[----:B------:R-:W-:-:S04]  /*3170*/  UISETP.NE.AND UP0, UPT, UR24, 0x5, UPT ;  /* 0x000000051800788c */ /* 0x000fc8000bf05270 */
[----:B------:R-:W-:Y:S02]  /*3180*/  USEL UR23, URZ, 0x1, UP0 ;  /* 0x000000013f177887 */ /* 0x000fe40008000000 */
[----:B------:R-:W-:Y:S02]  /*3190*/  USEL UR24, UR24, URZ, UP0 ;  /* 0x0000003f18187287 */ /* 0x000fe40008000000 */
[----:B------:R-:W-:-:S12]  /*31a0*/  ULOP3.LUT UR23, UR4, UR23, URZ, 0x3c, !UPT ;  /* 0x0000001704177292 */ /* 0x000fd8000f8e3c3f */
.L_x_16:
[----:B------:R-:W-:-:S06]  /*31b0*/  UISETP.GE.AND UP0, UPT, UR19, 0x1, UPT ;  /* 0x000000011300788c */ /* 0x000fcc000bf06270 */
[----:B------:R-:W-:-:S13]  /*31c0*/  PLOP3.LUT P0, PT, PT, PT, UP0, 0x80, 0x0 ;  /* 0x000000000000781c */ /* 0x000fda0003f0f008 */
[----:B------:R-:W-:Y:S05]  /*31d0*/  @!P0 BRA `(.L_x_22) ;  /* 0x0000001000bc8947 */ /* 0x000fea0003800000 */
[----:B------:R-:W-:Y:S01]  /*31e0*/  UMOV UR25, UR19 ;  /* 0x0000001300197c82 */ /* 0x000fe20008000000 */
[----:B------:R-:W-:Y:S01]  /*31f0*/  UMOV UR33, UR5 ;  /* 0x0000000500217c82 */ /* 0x000fe20008000000 */
[----:B------:R-:W-:-:S05]  /*3200*/  ULDC UR35, c[0x0][0x50c] ;  /* 0x0001430000237ab9 */ /* 0x000fca0000000800 */
.L_x_30:
[----:B------:R-:W-:-:S06]  /*3210*/  UISETP.NE.AND UP0, UPT, UR30, 0x3, UPT ;  /* 0x000000031e00788c */ /* 0x000fcc000bf05270 */
[----:B------:R-:W-:-:S13]  /*3220*/  PLOP3.LUT P1, PT, PT, PT, UP0, 0x80, 0x0 ;  /* 0x000000000000781c */ /* 0x000fda0003f2f008 */
[----:B-1---5:R-:W-:Y:S05]  /*3230*/  @!P1 BRA `(.L_x_23) ;  /* 0x0000000000049947 */ /* 0x022fea0003800000 */
[----:B------:R-:W-:Y:S01]  /*3240*/  BPT.TRAP 0x1 ;  /* 0x000000040000795c */ /* 0x000fe20000300000 */
.L_x_23:
[----:B------:R-:W-:Y:S01]  /*3250*/  ULEA UR9, UR24, UR22, 0x3 ;  /* 0x0000001618097291 */ /* 0x000fe2000f8e183f */
[----:B------:R-:W-:-:S05]  /*3260*/  IMAD.U32 R229, RZ, RZ, UR23 ;  /* 0x00000017ffe57e24 */ /* 0x000fca000f8e00ff */
[----:B------:R-:W-:-:S04]  /*3270*/  SHF.L.U32 R229, R229, 0x1f, RZ ;  /* 0x0000001fe5e57819 */ /* 0x000fc800000006ff */
[----:B------:R1:W2:Y:S01]  /*3280*/  SYNCS.PHASECHK.TRANS64.TRYWAIT P0, [UR9], R229 ;  /* 0x000000e5ff0075a7 */ /* 0x0002a20008000149 */
[----:B------:R-:W-:Y:S05]  /*3290*/  @!P1 BRA `(.L_x_24) ;  /* 0x0000000000049947 */ /* 0x000fea0003800000 */
[----:B------:R-:W-:Y:S01]  /*32a0*/  BPT.TRAP 0x1 ;  /* 0x000000040000795c */ /* 0x000fe20000300000 */
.L_x_24:
[----:B--2---:R-:W-:Y:S05]  /*32b0*/  @P0 BRA `(.L_x_25) ;  /* 0x0000000000080947 */ /* 0x004fea0003800000 */
[----:B------:R-:W2:Y:S02]  /*32c0*/  SYNCS.PHASECHK.TRANS64.TRYWAIT P0, [UR9], R229 ;  /* 0x000000e5ff0075a7 */ /* 0x000ea40008000149 */
[----:B--2---:R-:W-:Y:S05]  /*32d0*/  @!P0 BRA `(.L_x_26) ;  /* 0x000000cc00788947 */ /* 0x004fea0003800000 */
.L_x_25:
[----:B------:R-:W-:Y:S01]  /*32e0*/  UIADD3 UR9, UR22, 0x180, URZ ;  /* 0x0000018016097890 */ /* 0x000fe2000fffe03f */
[----:B------:R-:W-:Y:S01]  /*32f0*/  WARPGROUP.ARRIVE ;  /* 0x00000000000079c5 */ /* 0x000fe20000000000 */
[----:B------:R-:W-:Y:S02]  /*3300*/  UIADD3 UR10, UR22, 0xa180, URZ ;  /* 0x0000a180160a7890 */ /* 0x000fe4000fffe03f */
[----:B------:R-:W-:Y:S02]  /*3310*/  USHF.R.U32.HI UR9, URZ, 0x4, UR9 ;  /* 0x000000043f097899 */ /* 0x000fe40008011609 */
[----:B------:R-:W-:Y:S02]  /*3320*/  USHF.R.U32.HI UR10, URZ, 0x4, UR10 ;  /* 0x000000043f0a7899 */ /* 0x000fe4000801160a */
[----:B------:R-:W-:Y:S02]  /*3330*/  UISETP.NE.AND UP0, UPT, UR7, URZ, UPT ;  /* 0x0000003f0700728c */ /* 0x000fe4000bf05270 */
[----:B------:R-:W-:-:S02]  /*3340*/  ULOP3.LUT UR9, UR9, 0x3fff, URZ, 0xc0, !UPT ;  /* 0x00003fff09097892 */ /* 0x000fc4000f8ec03f */
[----:B------:R-:W-:Y:S02]  /*3350*/  ULOP3.LUT UR10, UR10, 0x3fff, URZ, 0xc0, !UPT ;  /* 0x00003fff0a0a7892 */ /* 0x000fe4000f8ec03f */
[----:B------:R-:W-:Y:S02]  /*3360*/  USEL UR8, UR8, URZ, !UP0 ;  /* 0x0000003f08087287 */ /* 0x000fe4000c000000 */
[----:B------:R-:W-:Y:S02]  /*3370*/  ULOP3.LUT UR7, UR9, 0x10000, URZ, 0xfc, !UPT ;  /* 0x0001000009077892 */ /* 0x000fe4000f8efc3f */
[----:B------:R-:W-:Y:S02]  /*3380*/  ULOP3.LUT UR10, UR10, 0x10000, URZ, 0xfc, !UPT ;  /* 0x000100000a0a7892 */ /* 0x000fe4000f8efc3f */
[----:B------:R-:W-:Y:S02]  /*3390*/  UISETP.NE.U32.AND UP0, UPT, UR8, URZ, UPT ;  /* 0x0000003f0800728c */ /* 0x000fe4000bf05070 */
[----:B------:R-:W-:-:S02]  /*33a0*/  ULEA UR7, UR24, UR7, 0x9 ;  /* 0x0000000718077291 */ /* 0x000fc4000f8e483f */
[----:B------:R-:W-:Y:S01]  /*33b0*/  ULEA UR34, UR24, UR10, 0xb ;  /* 0x0000000a18227291 */ /* 0x000fe2000f8e583f */
[----:B------:R-:W-:Y:S01]  /*33c0*/  UMOV UR9, 0x40000040 ;  /* 0x4000004000097882 */ /* 0x000fe20000000000 */
[----:B------:R-:W-:Y:S01]  /*33d0*/  UMOV UR11, 0x40000040 ;  /* 0x40000040000b7882 */ /* 0x000fe20000000000 */
[----:B------:R-:W-:Y:S02]  /*33e0*/  UIADD3 UR6, UR6, 0x4, URZ ;  /* 0x0000000406067890 */ /* 0x000fe4000fffe03f */
[----:B------:R-:W-:Y:S02]  /*33f0*/  UMOV UR8, UR7 ;  /* 0x0000000700087c82 */ /* 0x000fe40008000000 */
[----:B------:R-:W-:Y:S02]  /*3400*/  UMOV UR10, UR34 ;  /* 0x00000022000a7c82 */ /* 0x000fe40008000000 */
[----:B------:R-:W-:Y:S01]  /*3410*/  QGMMA.64x256x32.F32.E4M3.E4M3 R24, gdesc[UR8], R24, UP0 ;  /* 0x03e00000081879f3 */ /* 0x000fe2000bf00818 */
[----:B------:R-:W-:-:S02]  /*3420*/  UIADD3 UR8, UR7, 0x2, URZ ;  /* 0x0000000207087890 */ /* 0x000fc4000fffe03f */
[----:B------:R-:W-:Y:S01]  /*3430*/  UIADD3 UR10, UR34, 0x2, URZ ;  /* 0x00000002220a7890 */ /* 0x000fe2000fffe03f */
[----:B------:R-:W-:Y:S01]  /*3440*/  UMOV UR9, 0x40000040 ;  /* 0x4000004000097882 */ /* 0x000fe20000000000 */
[----:B------:R-:W-:Y:S01]  /*3450*/  UMOV UR11, 0x40000040 ;  /* 0x40000040000b7882 */ /* 0x000fe20000000000 */
[----:B------:R-:W-:-:S15]  /*3460*/  UISETP.NE.AND UP0, UPT, UR6, UR35, UPT ;  /* 0x000000230600728c */ /* 0x000fde000bf05270 */
[----:B------:R-:W-:-:S07]  /*3470*/  NOP ;  /* 0x0000000000007918 */ /* 0x000fce0000000000 */
[----:B------:R-:W-:Y:S01]  /*3480*/  QGMMA.64x256x32.F32.E4M3.E4M3 R24, gdesc[UR8], R24 ;  /* 0x03e00000081879f3 */ /* 0x000fe20008700818 */
[----:B------:R-:W-:Y:S02]  /*3490*/  UIADD3 UR8, UR7, 0x4, URZ ;  /* 0x0000000407087890 */ /* 0x000fe4000fffe03f */
[----:B------:R-:W-:Y:S01]  /*34a0*/  UIADD3 UR10, UR34, 0x4, URZ ;  /* 0x00000004220a7890 */ /* 0x000fe2000fffe03f */
[----:B------:R-:W-:Y:S01]  /*34b0*/  UMOV UR9, 0x40000040 ;  /* 0x4000004000097882 */ /* 0x000fe20000000000 */
[----:B------:R-:W-:-:S15]  /*34c0*/  UMOV UR11, 0x40000040 ;  /* 0x40000040000b7882 */ /* 0x000fde0000000000 */
[----:B------:R-:W-:-:S08]  /*34d0*/  NOP ;  /* 0x0000000000007918 */ /* 0x000fd00000000000 */
[----:B------:R-:W-:Y:S01]  /*34e0*/  QGMMA.64x256x32.F32.E4M3.E4M3 R24, gdesc[UR8], R24 ;  /* 0x03e00000081879f3 */ /* 0x000fe20008700818 */
[----:B------:R-:W-:Y:S02]  /*34f0*/  UIADD3 UR8, UR7, 0x6, URZ ;  /* 0x0000000607087890 */ /* 0x000fe4000fffe03f */
[----:B------:R-:W-:Y:S01]  /*3500*/  UIADD3 UR10, UR34, 0x6, URZ ;  /* 0x00000006220a7890 */ /* 0x000fe2000fffe03f */
[----:B------:R-:W-:Y:S01]  /*3510*/  UMOV UR9, 0x40000040 ;  /* 0x4000004000097882 */ /* 0x000fe20000000000 */
[----:B------:R-:W-:Y:S01]  /*3520*/  UMOV UR11, 0x40000040 ;  /* 0x40000040000b7882 */ /* 0x000fe20000000000 */
[----:B------:R-:W-:-:S06]  /*3530*/  USEL UR7, URZ, 0x1, UP0 ;  /* 0x000000013f077887 */ /* 0x000fcc0008000000 */
[----:B------:R-:W-:-:S15]  /*3540*/  ISETP.NE.AND P0, PT, RZ, UR7, PT ;  /* 0x00000007ff007c0c */ /* 0x000fde000bf05270 */
[----:B------:R-:W-:-:S01]  /*3550*/  NOP ;  /* 0x0000000000007918 */ /* 0x000fc20000000000 */
[----:B------:R-:W-:Y:S03]  /*3560*/  QGMMA.64x256x32.F32.E4M3.E4M3 R24, gdesc[UR8], R24, gsb0 ;  /* 0x03e00000081879f3 */ /* 0x000fe60008000818 */
[----:B------:R-:W-:Y:S02]  /*3570*/  WARPGROUP.DEPBAR.LE gsb0, 0x1 ;  /* 0x00008000000079c5 */ /* 0x000fe40000010100 */
[----:B------:R-:W-:Y:S05]  /*3580*/  @!P0 BRA `(.L_x_27) ;  /* 0x0000000c00708947 */ /* 0x000fea0003800000 */
[----:B------:R-:W-:Y:S02]  /*3590*/  WARPGROUP.DEPBAR.LE gsb0, 0x0 ;  /* 0x00008000000079c5 */ /* 0x000fe40000010000 */
[----:B-----5:R-:W-:-:S01]  /*35a0*/  FADD R227, R25, R227 ;  /* 0x000000e319e37221 */ /* 0x020fc20000000000 */
[----:B------:R-:W-:Y:S01]  /*35b0*/  FADD R226, R26, R226 ;  /* 0x000000e21ae27221 */ /* 0x000fe20000000000 */
[----:B------:R-:W-:-:S01]  /*35c0*/  FADD R225, R27, R225 ;  /* 0x000000e11be17221 */ /* 0x000fc20000000000 */
[----:B------:R-:W-:Y:S01]  /*35d0*/  FADD R224, R28, R224 ;  /* 0x000000e01ce07221 */ /* 0x000fe20000000000 */
[----:B------:R-:W-:-:S01]  /*35e0*/  FADD R223, R29, R223 ;  /* 0x000000df1ddf7221 */ /* 0x000fc20000000000 */
[----:B------:R2:W-:Y:S01]  /*35f0*/  STL [R1+0x98], R227 ;  /* 0x000098e301007387 */ /* 0x0005e20000100800 */
[----:B------:R-:W-:-:S01]  /*3600*/  FADD R222, R30, R222 ;  /* 0x000000de1ede7221 */ /* 0x000fc20000000000 */
[----:B------:R-:W-:Y:S01]  /*3610*/  FADD R221, R31, R221 ;  /* 0x000000dd1fdd7221 */ /* 0x000fe20000000000 */
[----:B------:R-:W-:-:S01]  /*3620*/  FADD R220, R32, R220 ;  /* 0x000000dc20dc7221 */ /* 0x000fc20000000000 */
[----:B------:R-:W-:Y:S01]  /*3630*/  FADD R219, R33, R219 ;  /* 0x000000db21db7221 */ /* 0x000fe20000000000 */
[----:B------:R-:W-:-:S01]  /*3640*/  FADD R218, R34, R218 ;  /* 0x000000da22da7221 */ /* 0x000fc20000000000 */
[----:B------:R-:W-:Y:S01]  /*3650*/  FADD R217, R35, R217 ;  /* 0x000000d923d97221 */ /* 0x000fe20000000000 */
[----:B------:R-:W-:-:S01]  /*3660*/  FADD R216, R36, R216 ;  /* 0x000000d824d87221 */ /* 0x000fc20000000000 */
[----:B------:R-:W-:Y:S01]  /*3670*/  FADD R215, R37, R215 ;  /* 0x000000d725d77221 */ /* 0x000fe20000000000 */
[----:B------:R-:W-:-:S01]  /*3680*/  FADD R214, R38, R214 ;  /* 0x000000d626d67221 */ /* 0x000fc20000000000 */
[----:B--2---:R-:W2:Y:S01]  /*3690*/  LDL.LU R227, [R1+0x28] ;  /* 0x0000280001e37983 */ /* 0x004ea20000300800 */
[----:B------:R-:W-:-:S01]  /*36a0*/  FADD R213, R39, R213 ;  /* 0x000000d527d57221 */ /* 0x000fc20000000000 */
[----:B------:R-:W-:Y:S01]  /*36b0*/  FADD R212, R40, R212 ;  /* 0x000000d428d47221 */ /* 0x000fe20000000000 */
[----:B------:R-:W-:-:S01]  /*36c0*/  FADD R211, R41, R211 ;  /* 0x000000d329d37221 */ /* 0x000fc20000000000 */
[----:B------:R3:W-:Y:S01]  /*36d0*/  STL [R1+0x9c], R226 ;  /* 0x00009ce201007387 */ /* 0x0007e20000100800 */
[----:B------:R-:W-:-:S03]  /*36e0*/  FADD R228, R24, R228 ;  /* 0x000000e418e47221 */ /* 0x000fc60000000000 */
[----:B---3--:R-:W3:Y:S04]  /*36f0*/  LDL.LU R226, [R1+0x24] ;  /* 0x0000240001e27983 */ /* 0x008ee80000300800 */
[----:B------:R4:W-:Y:S04]  /*3700*/  STL [R1+0xa0], R225 ;  /* 0x0000a0e101007387 */ /* 0x0009e80000100800 */
[----:B----4-:R-:W4:Y:S04]  /*3710*/  LDL.LU R225, [R1+0x20] ;  /* 0x0000200001e17983 */ /* 0x010f280000300800 */
[----:B------:R0:W-:Y:S04]  /*3720*/  STL [R1+0xa4], R224 ;  /* 0x0000a4e001007387 */ /* 0x0001e80000100800 */
[----:B0-----:R-:W4:Y:S04]  /*3730*/  LDL.LU R224, [R1+0x1c] ;  /* 0x00001c0001e07983 */ /* 0x001f280000300800 */
        /* <DEDUP_REMOVED lines=13> */
[----:B0-----:R-:W4:Y:S04]  /*3810*/  LDL.LU R217, [R1] ;  /* 0x0000000001d97983 */ /* 0x001f280000300800 */
[----:B------:R-:W-:Y:S04]  /*3820*/  STL [R1+0xc4], R216 ;  /* 0x0000c4d801007387 */ /* 0x000fe80000100800 */
[----:B------:R-:W-:Y:S04]  /*3830*/  STL [R1+0xc8], R215 ;  /* 0x0000c8d701007387 */ /* 0x000fe80000100800 */
[----:B------:R-:W-:Y:S04]  /*3840*/  STL [R1+0xcc], R214 ;  /* 0x0000ccd601007387 */ /* 0x000fe80000100800 */
[----:B------:R-:W-:Y:S04]  /*3850*/  STL [R1+0xd0], R213 ;  /* 0x0000d0d501007387 */ /* 0x000fe80000100800 */
[----:B------:R-:W-:Y:S04]  /*3860*/  STL [R1+0xd4], R212 ;  /* 0x0000d4d401007387 */ /* 0x000fe80000100800 */
[----:B------:R0:W-:Y:S01]  /*3870*/  STL [R1+0xd8], R211 ;  /* 0x0000d8d301007387 */ /* 0x0001e20000100800 */
[----:B--2---:R-:W-:-:S01]  /*3880*/  FADD R227, R134, R227 ;  /* 0x000000e386e37221 */ /* 0x004fc20000000000 */
[----:B---3--:R-:W-:Y:S01]  /*3890*/  FADD R226, R133, R226 ;  /* 0x000000e285e27221 */ /* 0x008fe20000000000 */
[----:B----4-:R-:W-:-:S01]  /*38a0*/  FADD R225, R132, R225 ;  /* 0x000000e184e17221 */ /* 0x010fc20000000000 */
[----:B------:R-:W-:Y:S01]  /*38b0*/  FADD R224, R131, R224 ;  /* 0x000000e083e07221 */ /* 0x000fe20000000000 */
[----:B------:R-:W-:-:S01]  /*38c0*/  FADD R223, R130, R223 ;  /* 0x000000df82df7221 */ /* 0x000fc20000000000 */
[----:B------:R-:W-:Y:S01]  /*38d0*/  FADD R222, R129, R222 ;  /* 0x000000de81de7221 */ /* 0x000fe20000000000 */
[----:B------:R-:W-:-:S01]  /*38e0*/  FADD R221, R128, R221 ;  /* 0x000000dd80dd7221 */ /* 0x000fc20000000000 */
[----:B------:R-:W-:Y:S01]  /*38f0*/  FADD R220, R127, R220 ;  /* 0x000000dc7fdc7221 */ /* 0x000fe20000000000 */
[----:B------:R-:W-:-:S01]  /*3900*/  FADD R219, R126, R219 ;  /* 0x000000db7edb7221 */ /* 0x000fc20000000000 */
[----:B------:R-:W-:Y:S01]  /*3910*/  FADD R218, R125, R218 ;  /* 0x000000da7dda7221 */ /* 0x000fe20000000000 */
[----:B------:R-:W-:-:S05]  /*3920*/  FADD R217, R124, R217 ;  /* 0x000000d97cd97221 */ /* 0x000fca0000000000 */
[----:B------:R2:W-:Y:S04]  /*3930*/  STL [R1], R217 ;  /* 0x000000d901007387 */ /* 0x0005e80000100800 */
[----:B------:R3:W-:Y:S04]  /*3940*/  STL [R1+0x4], R218 ;  /* 0x000004da01007387 */ /* 0x0007e80000100800 */
[----:B------:R4:W-:Y:S04]  /*3950*/  STL [R1+0x8], R219 ;  /* 0x000008db01007387 */ /* 0x0009e80000100800 */
[----:B------:R1:W-:Y:S04]  /*3960*/  STL [R1+0xc], R220 ;  /* 0x00000cdc01007387 */ /* 0x0003e80000100800 */
[----:B------:R1:W-:Y:S04]  /*3970*/  STL [R1+0x10], R221 ;  /* 0x000010dd01007387 */ /* 0x0003e80000100800 */
[----:B------:R1:W-:Y:S04]  /*3980*/  STL [R1+0x14], R222 ;  /* 0x000014de01007387 */ /* 0x0003e80000100800 */
[----:B------:R1:W-:Y:S04]  /*3990*/  STL [R1+0x18], R223 ;  /* 0x000018df01007387 */ /* 0x0003e80000100800 */
[----:B------:R1:W-:Y:S04]  /*39a0*/  STL [R1+0x1c], R224 ;  /* 0x00001ce001007387 */ /* 0x0003e80000100800 */
[----:B0-----:R-:W4:Y:S04]  /*39b0*/  LDL.LU R211, [R1+0x2c] ;  /* 0x00002c0001d37983 */ /* 0x001f280000300800 */
[----:B------:R0:W-:Y:S04]  /*39c0*/  STL [R1+0x20], R225 ;  /* 0x000020e101007387 */ /* 0x0001e80000100800 */
[----:B------:R-:W4:Y:S04]  /*39d0*/  LDL.LU R212, [R1+0x30] ;  /* 0x0000300001d47983 */ /* 0x000f280000300800 */
[----:B------:R0:W-:Y:S04]  /*39e0*/  STL [R1+0x24], R226 ;  /* 0x000024e201007387 */ /* 0x0001e80000100800 */
[----:B------:R-:W4:Y:S04]  /*39f0*/  LDL.LU R213, [R1+0x34] ;  /* 0x0000340001d57983 */ /* 0x000f280000300800 */
[----:B------:R0:W-:Y:S04]  /*3a00*/  STL [R1+0x28], R227 ;  /* 0x000028e301007387 */ /* 0x0001e80000100800 */
[----:B------:R-:W4:Y:S04]  /*3a10*/  LDL.LU R214, [R1+0x38] ;  /* 0x0000380001d67983 */ /* 0x000f280000300800 */
[----:B------:R-:W4:Y:S04]  /*3a20*/  LDL.LU R215, [R1+0x3c] ;  /* 0x00003c0001d77983 */ /* 0x000f280000300800 */
[----:B------:R-:W4:Y:S04]  /*3a30*/  LDL.LU R216, [R1+0x40] ;  /* 0x0000400001d87983 */ /* 0x000f280000300800 */
[----:B--2---:R-:W2:Y:S04]  /*3a40*/  LDL.LU R217, [R1+0x44] ;  /* 0x0000440001d97983 */ /* 0x004ea80000300800 */
[----:B---3--:R-:W3:Y:S04]  /*3a50*/  LDL.LU R218, [R1+0x48] ;  /* 0x0000480001da7983 */ /* 0x008ee80000300800 */
[----:B----4-:R-:W4:Y:S04]  /*3a60*/  LDL.LU R219, [R1+0x4c] ;  /* 0x00004c0001db7983 */ /* 0x010f280000300800 */
[----:B-1----:R-:W4:Y:S04]  /*3a70*/  LDL.LU R220, [R1+0x50] ;  /* 0x0000500001dc7983 */ /* 0x002f280000300800 */
[----:B------:R-:W4:Y:S04]  /*3a80*/  LDL.LU R221, [R1+0x54] ;  /* 0x0000540001dd7983 */ /* 0x000f280000300800 */
[----:B------:R-:W4:Y:S04]  /*3a90*/  LDL.LU R222, [R1+0x58] ;  /* 0x0000580001de7983 */ /* 0x000f280000300800 */
[----:B------:R-:W4:Y:S04]  /*3aa0*/  LDL.LU R223, [R1+0x5c] ;  /* 0x00005c0001df7983 */ /* 0x000f280000300800 */
[----:B------:R-:W4:Y:S04]  /*3ab0*/  LDL.LU R224, [R1+0x60] ;  /* 0x0000600001e07983 */ /* 0x000f280000300800 */
[----:B0-----:R-:W4:Y:S04]  /*3ac0*/  LDL.LU R225, [R1+0x64] ;  /* 0x0000640001e17983 */ /* 0x001f280000300800 */
[----:B------:R-:W4:Y:S04]  /*3ad0*/  LDL.LU R226, [R1+0x68] ;  /* 0x0000680001e27983 */ /* 0x000f280000300800 */
[----:B------:R-:W4:Y:S01]  /*3ae0*/  LDL.LU R227, [R1+0x6c] ;  /* 0x00006c0001e37983 */ /* 0x000f220000300800 */
[----:B------:R-:W-:-:S05]  /*3af0*/  FADD R211, R135, R211 ;  /* 0x000000d387d37221 */ /* 0x000fca0000000000 */
[----:B------:R0:W-:Y:S01]  /*3b00*/  STL [R1+0x2c], R211 ;  /* 0x00002cd301007387 */ /* 0x0001e20000100800 */
[----:B------:R-:W-:-:S03]  /*3b10*/  FADD R212, R136, R212 ;  /* 0x000000d488d47221 */ /* 0x000fc60000000000 */
[----:B0-----:R0:W5:Y:S01]  /*3b20*/  LDL.LU R211, [R1+0xd8] ;  /* 0x0000d80001d37983 */ /* 0x0011620000300800 */
[----:B------:R-:W-:-:S03]  /*3b30*/  FADD R213, R137, R213 ;  /* 0x000000d589d57221 */ /* 0x000fc60000000000 */
[----:B------:R1:W-:Y:S01]  /*3b40*/  STL [R1+0x30], R212 ;  /* 0x000030d401007387 */ /* 0x0003e20000100800 */
[----:B------:R-:W-:-:S01]  /*3b50*/  FADD R214, R138, R214 ;  /* 0x000000d68ad67221 */ /* 0x000fc20000000000 */
[----:B------:R-:W-:Y:S02]  /*3b60*/  FADD R215, R139, R215 ;  /* 0x000000d78bd77221 */ /* 0x000fe40000000000 */
[----:B-1----:R0:W5:Y:S01]  /*3b70*/  LDL.LU R212, [R1+0xd4] ;  /* 0x0000d40001d47983 */ /* 0x0021620000300800 */
[----:B------:R-:W-:-:S03]  /*3b80*/  FADD R216, R140, R216 ;  /* 0x000000d88cd87221 */ /* 0x000fc60000000000 */
[----:B------:R1:W-:Y:S01]  /*3b90*/  STL [R1+0x34], R213 ;  /* 0x000034d501007387 */ /* 0x0003e20000100800 */
[----:B--2---:R-:W-:-:S03]  /*3ba0*/  FADD R217, R141, R217 ;  /* 0x000000d98dd97221 */ /* 0x004fc60000000000 */
[----:B-1----:R0:W5:Y:S01]  /*3bb0*/  LDL.LU R213, [R1+0xd0] ;  /* 0x0000d00001d57983 */ /* 0x0021620000300800 */
[----:B---3--:R-:W-:-:S03]  /*3bc0*/  FADD R218, R142, R218 ;  /* 0x000000da8eda7221 */ /* 0x008fc60000000000 */
[----:B------:R1:W-:Y:S01]  /*3bd0*/  STL [R1+0x38], R214 ;  /* 0x000038d601007387 */ /* 0x0003e20000100800 */
[----:B----4-:R-:W-:-:S01]  /*3be0*/  FADD R219, R143, R219 ;  /* 0x000000db8fdb7221 */ /* 0x010fc20000000000 */
[----:B------:R-:W-:Y:S02]  /*3bf0*/  FADD R220, R144, R220 ;  /* 0x000000dc90dc7221 */ /* 0x000fe40000000000 */
[----:B-1----:R0:W5:Y:S04]  /*3c00*/  LDL.LU R214, [R1+0xcc] ;  /* 0x0000cc0001d67983 */ /* 0x0021680000300800 */
[----:B------:R1:W-:Y:S01]  /*3c10*/  STL [R1+0x3c], R215 ;  /* 0x00003cd701007387 */ /* 0x0003e20000100800 */
[----:B------:R-:W-:-:S01]  /*3c20*/  FADD R221, R145, R221 ;  /* 0x000000dd91dd7221 */ /* 0x000fc20000000000 */
[----:B------:R-:W-:-:S02]  /*3c30*/  FADD R222, R146, R222 ;  /* 0x000000de92de7221 */ /* 0x000fc40000000000 */
[----:B-1----:R0:W5:Y:S04]  /*3c40*/  LDL.LU R215, [R1+0xc8] ;  /* 0x0000c80001d77983 */ /* 0x0021680000300800 */
[----:B------:R1:W-:Y:S01]  /*3c50*/  STL [R1+0x40], R216 ;  /* 0x000040d801007387 */ /* 0x0003e20000100800 */
[----:B------:R-:W-:-:S03]  /*3c60*/  FADD R223, R147, R223 ;  /* 0x000000df93df7221 */ /* 0x000fc60000000000 */
        /* <DEDUP_REMOVED lines=13> */
[----:B------:R1:W-:Y:S04]  /*3d40*/  STL [R1+0x54], R221 ;  /* 0x000054dd01007387 */ /* 0x0003e80000100800 */
        /* <DEDUP_REMOVED lines=12> */
[----:B-1----:R0:W5:Y:S01]  /*3e10*/  LDL.LU R227, [R1+0x98] ;  /* 0x0000980001e37983 */ /* 0x0021620000300800 */
        /* <DEDUP_REMOVED lines=82> */
[----:B0-----:R-:W-:-:S06]  /*4340*/  UMOV UR6, URZ ;  /* 0x0000003f00067c82 */ /* 0x001fcc0008000000 */
.L_x_27:
[----:B------:R-:W-:Y:S05]  /*4350*/  @!P1 BRA `(.L_x_28) ;  /* 0x0000000000049947 */ /* 0x000fea0003800000 */
[----:B------:R-:W-:Y:S01]  /*4360*/  BPT.TRAP 0x1 ;  /* 0x000000040000795c */ /* 0x000fe20000300000 */
.L_x_28:
[----:B------:R-:W-:Y:S02]  /*4370*/  UISETP.GT.U32.AND UP0, UPT, UR15, 0x1, UPT ;  /* 0x000000010f00788c */ /* 0x000fe4000bf04070 */
[----:B------:R-:W-:-:S04]  /*4380*/  ULEA UR8, UR33, UR22, 0x3 ;  /* 0x0000001621087291 */ /* 0x000fc8000f8e183f */
[----:B------:R-:W-:Y:S01]  /*4390*/  UIADD3 UR8, UR8, 0x28, URZ ;  /* 0x0000002808087890 */ /* 0x000fe2000fffe03f */
[----:B------:R-:W-:-:S03]  /*43a0*/  PLOP3.LUT P0, PT, PT, PT, UP0, 0x80, 0x0 ;  /* 0x000000000000781c */ /* 0x000fc60003f0f008 */
[----:B------:R-:W-:-:S09]  /*43b0*/  UPRMT UR8, URZ, 0x654, UR8 ;  /* 0x000006543f087896 */ /* 0x000fd20008000008 */
[----:B------:R-:W-:Y:S01]  /*43c0*/  SYNCS.ARRIVE.TRANS64.RED.A1T0 RZ, [UR8], RZ ;  /* 0x000000ffffff79a7 */ /* 0x000fe20008100408 */
[----:B------:R-:W-:Y:S05]  /*43d0*/  @P0 BRA `(.L_x_29) ;  /* 0x0000000000040947 */ /* 0x000fea0003800000 */
[----:B------:R-:W-:Y:S01]  /*43e0*/  BPT.TRAP 0x1 ;  /* 0x000000040000795c */ /* 0x000fe20000300000 */
.L_x_29:
[----:B------:R-:W-:Y:S02]  /*43f0*/  UISETP.GT.AND UP2, UPT, UR25, 0x1, UPT ;  /* 0x000000011900788c */ /* 0x000fe4000bf44270 */
[----:B------:R-:W-:Y:S02]  /*4400*/  UIADD3 UR24, UR24, 0x1, URZ ;  /* 0x0000000118187890 */ /* 0x000fe4000fffe03f */
[----:B------:R-:W-:Y:S02]  /*4410*/  UIADD3 UR33, UR33, 0x1, URZ ;  /* 0x0000000121217890 */ /* 0x000fe4000fffe03f */
[----:B------:R-:W-:Y:S01]  /*4420*/  PLOP3.LUT P0, PT, PT, PT, UP2, 0x80, 0x0 ;  /* 0x000000000000781c */ /* 0x000fe20003f0f028 */
[----:B------:R-:W-:Y:S02]  /*4430*/  UISETP.NE.AND UP0, UPT, UR24, 0x5, UPT ;  /* 0x000000051800788c */ /* 0x000fe4000bf05270 */
[----:B------:R-:W-:Y:S02]  /*4440*/  UIADD3 UR9, UR25, -0x1, URZ ;  /* 0xffffffff19097890 */ /* 0x000fe4000fffe03f */
[----:B------:R-:W-:-:S02]  /*4450*/  USEL UR8, URZ, 0x1, UP0 ;  /* 0x000000013f087887 */ /* 0x000fc40008000000 */
[----:B------:R-:W-:Y:S02]  /*4460*/  UISETP.NE.AND UP1, UPT, UR33, 0x5, UPT ;  /* 0x000000052100788c */ /* 0x000fe4000bf25270 */
[----:B------:R-:W-:Y:S02]  /*4470*/  ULOP3.LUT UR23, UR23, UR8, URZ, 0x3c, !UPT ;  /* 0x0000000817177292 */ /* 0x000fe4000f8e3c3f */
[----:B------:R-:W-:Y:S02]  /*4480*/  USEL UR24, UR24, URZ, UP0 ;  /* 0x0000003f18187287 */ /* 0x000fe40008000000 */
[----:B------:R-:W-:Y:S01]  /*4490*/  USEL UR33, UR33, URZ, UP1 ;  /* 0x0000003f21217287 */ /* 0x000fe20008800000 */
[----:B------:R-:W-:Y:S01]  /*44a0*/  UMOV UR8, 0x1 ;  /* 0x0000000100087882 */ /* 0x000fe20000000000 */
[----:B------:R-:W-:Y:S01]  /*44b0*/  UMOV UR25, UR9 ;  /* 0x0000000900197c82 */ /* 0x000fe20008000000 */
[----:B------:R-:W-:Y:S09]  /*44c0*/  @P0 BRA `(.L_x_30) ;  /* 0xffffffec00500947 */ /* 0x000ff2000383ffff */
.L_x_22:
[----:B------:R-:W-:-:S04]  /*44d0*/  UISETP.NE.AND UP0, UPT, UR6, URZ, UPT ;  /* 0x0000003f0600728c */ /* 0x000fc8000bf05270 */
[----:B------:R-:W-:-:S06]  /*44e0*/  USEL UR6, URZ, 0x1, !UP0 ;  /* 0x000000013f067887 */ /* 0x000fcc000c000000 */
[----:B------:R-:W-:-:S13]  /*44f0*/  ISETP.NE.AND P0, PT, RZ, UR6, PT ;  /* 0x00000006ff007c0c */ /* 0x000fda000bf05270 */
[----:B------:R-:W-:Y:S05]  /*4500*/  @!P0 BRA `(.L_x_31) ;  /* 0x0000000c00c48947 */ /* 0x000fea0003800000 */
[----:B------:R-:W-:Y:S02]  /*4510*/  WARPGROUP.DEPBAR.LE gsb0, 0x0 ;  /* 0x00008000000079c5 */ /* 0x000fe40000010000 */
[----:B-----5:R-:W-:Y:S01]  /*4520*/  FADD R227, R25, R227 ;  /* 0x000000e319e37221 */ /* 0x020fe20000000000 */
[----:B------:R-:W-:-:S04]  /*4530*/  FADD R228, R24, R228 ;  /* 0x000000e418e47221 */ /* 0x000fc80000000000 */
[----:B------:R2:W-:Y:S04]  /*4540*/  STL [R1+0x98], R227 ;  /* 0x000098e301007387 */ /* 0x0005e80000100800 */
[----:B--2---:R-:W2:Y:S04]  /*4550*/  LDL.LU R227, [R1+0x6c] ;  /* 0x00006c0001e37983 */ /* 0x004ea80000300800 */
[----:B--2---:R2:W-:Y:S04]  /*4560*/  STL [R1+0x9c], R227 ;  /* 0x00009ce301007387 */ /* 0x0045e80000100800 */
        /* <DEDUP_REMOVED lines=52> */
[----:B--2---:R-:W2:Y:S01]  /*48b0*/  LDL.LU R227, [R1] ;  /* 0x0000000001e37983 */ /* 0x004ea20000300800 */
[----:B------:R-:W-:Y:S01]  /*48c0*/  FADD R226, R26, R226 ;  /* 0x000000e21ae27221 */ /* 0x000fe20000000000 */
        /* <DEDUP_REMOVED lines=97> */
[----:B--2---:R-:W-:-:S05]  /*4ee0*/  FADD R227, R124, R227 ;  /* 0x000000e37ce37221 */ /* 0x004fca0000000000 */
[----:B------:R2:W-:Y:S04]  /*4ef0*/  STL [R1], R227 ;  /* 0x000000e301007387 */ /* 0x0005e80000100800 */
[----:B--2---:R-:W2:Y:S02]  /*4f00*/  LDL.LU R227, [R1+0x104] ;  /* 0x0001040001e37983 */ /* 0x004ea40000300800 */
[----:B--2---:R-:W-:-:S05]  /*4f10*/  FADD R227, R125, R227 ;  /* 0x000000e37de37221 */ /* 0x004fca0000000000 */
[----:B------:R2:W-:Y:S04]  /*4f20*/  STL [R1+0x4], R227 ;  /* 0x000004e301007387 */ /* 0x0005e80000100800 */
        /* <DEDUP_REMOVED lines=78> */
[----:B--2---:R2:W5:Y:S02]  /*5410*/  LDL.LU R227, [R1+0x98] ;  /* 0x0000980001e37983 */ /* 0x0045640000300800 */
.L_x_31:
[----:B-1----:R-:W-:-:S04]  /*5420*/  IMAD.U32 R229, RZ, RZ, UR26 ;  /* 0x0000001affe57e24 */ /* 0x002fc8000f8e00ff */
[----:B------:R1:W-:Y:S01]  /*5430*/  SYNCS.ARRIVE.TRANS64.A1T0 RZ, [R229+UR28], RZ ;  /* 0x000000ffe5ff79a7 */ /* 0x0003e2000810001c */
[----:B------:R-:W-:Y:S02]  /*5440*/  WARPGROUP.DEPBAR.LE gsb0, 0x0 ;  /* 0x00008000000079c5 */ /* 0x000fe40000010000 */
[----:B------:R-:W3:Y:S02]  /*5450*/  LDC R24, c[0x0][0x28c] ;  /* 0x0000a300ff187b82 */ /* 0x000ee40000000800 */
[----:B---3--:R-:W-:-:S13]  /*5460*/  ISETP.GE.AND P0, PT, R24, 0x1, PT ;  /* 0x000000011800780c */ /* 0x008fda0003f06270 */
[----:B-1----:R-:W-:Y:S05]  /*5470*/  @!P0 BRA `(.L_x_32) ;  /* 0x0000000000408947 */ /* 0x002fea0003800000 */
[----:B------:R-:W-:-:S06]  /*5480*/  UISETP.NE.AND UP0, UPT, UR30, 0x3, UPT ;  /* 0x000000031e00788c */ /* 0x000fcc000bf05270 */
[----:B------:R-:W-:-:S13]  /*5490*/  PLOP3.LUT P0, PT, PT, PT, UP0, 0x80, 0x0 ;  /* 0x000000000000781c */ /* 0x000fda0003f0f008 */
[----:B------:R-:W-:Y:S05]  /*54a0*/  @!P0 BRA `(.L_x_33) ;  /* 0x0000000000048947 */ /* 0x000fea0003800000 */
[----:B------:R-:W-:Y:S01]  /*54b0*/  BPT.TRAP 0x1 ;  /* 0x000000040000795c */ /* 0x000fe20000300000 */
.L_x_33:
[----:B------:R-:W-:Y:S02]  /*54c0*/  UIADD3 UR8, UR19, UR5, URZ ;  /* 0x0000000513087290 */ /* 0x000fe4000fffe03f */
[----:B------:R-:W-:Y:S02]  /*54d0*/  UISETP.GT.U32.AND UP0, UPT, UR15, 0x1, UPT ;  /* 0x000000010f00788c */ /* 0x000fe4000bf04070 */
[----:B------:R-:W-:-:S04]  /*54e0*/  UIMAD.WIDE.U32 UR6, UR8, -0x33333333, URZ ;  /* 0xcccccccd080678a5 */ /* 0x000fc8000f8e003f */
[----:B------:R-:W-:Y:S01]  /*54f0*/  USHF.R.U32.HI UR6, URZ, 0x2, UR7 ;  /* 0x000000023f067899 */ /* 0x000fe20008011607 */
[----:B------:R-:W-:-:S03]  /*5500*/  PLOP3.LUT P0, PT, PT, PT, UP0, 0x80, 0x0 ;  /* 0x000000000000781c */ /* 0x000fc60003f0f008 */
[----:B------:R-:W-:-:S04]  /*5510*/  UIMAD UR8, UR6, -0x5, UR8 ;  /* 0xfffffffb060878a4 */ /* 0x000fc8000f8e0208 */
[----:B------:R-:W-:-:S04]  /*5520*/  ULEA UR8, UR8, UR22, 0x3 ;  /* 0x0000001608087291 */ /* 0x000fc8000f8e183f */
[----:B------:R-:W-:-:S04]  /*5530*/  UIADD3 UR8, UR8, 0x28, URZ ;  /* 0x0000002808087890 */ /* 0x000fc8000fffe03f */
[----:B------:R-:W-:-:S09]  /*5540*/  UPRMT UR8, URZ, 0x654, UR8 ;  /* 0x000006543f087896 */ /* 0x000fd20008000008 */
[----:B------:R-:W-:Y:S01]  /*5550*/  SYNCS.ARRIVE.TRANS64.RED.A1T0 RZ, [UR8], RZ ;  /* 0x000000ffffff79a7 */ /* 0x000fe20008100408 */
[----:B------:R-:W-:Y:S05]  /*5560*/  @P0 BRA `(.L_x_32) ;  /* 0x0000000000040947 */ /* 0x000fea0003800000 */
[----:B------:R-:W-:Y:S01]  /*5570*/  BPT.TRAP 0x1 ;  /* 0x000000040000795c */ /* 0x000fe20000300000 */
.L_x_32:
[----:B-----5:R1:W-:Y:S01]  /*5580*/  STL [R1+0x98], R0 ;  /* 0x0000980001007387 */ /* 0x0203e20000100800 */
[----:B------:R-:W-:Y:S01]  /*5590*/  IMAD.U32 R24, RZ, RZ, UR27 ;  /* 0x0000001bff187e24 */ /* 0x000fe2000f8e00ff */
[----:B------:R-:W-:Y:S01]  /*55a0*/  UIADD3 UR5, UR29, UR5, URZ ;  /* 0x000000051d057290 */ /* 0x000fe2000fffe03f */
[----:B------:R-:W3:Y:S01]  /*55b0*/  LDC R35, c[0x0][0x288] ;  /* 0x0000a200ff237b82 */ /* 0x000ee20000000800 */
[----:B-1----:R-:W4:Y:S02]  /*55c0*/  LDL R0, [R1+0x84] ;  /* 0x0000840001007983 */ /* 0x002f240000100800 */
[----:B------:R-:W-:Y:S01]  /*55d0*/  SHF.L.U32 R24, R24, 0x1f, RZ ;  /* 0x0000001f18187819 */ /* 0x000fe200000006ff */
[----:B------:R-:W-:Y:S02]  /*55e0*/  UISETP.GT.U32.AND UP0, UPT, UR5, 0x4, UPT ;  /* 0x000000040500788c */ /* 0x000fe4000bf04070 */
[----:B------:R-:W-:Y:S01]  /*55f0*/  UISETP.GE.U32.AND UP1, UPT, UR29, 0x5, UPT ;  /* 0x000000051d00788c */ /* 0x000fe2000bf26070 */
[----:B------:R-:W1:Y:S01]  /*5600*/  SYNCS.PHASECHK.TRANS64.TRYWAIT P0, [UR18+0x8], R24 ;  /* 0x00000818ff0075a7 */ /* 0x000e620008000152 */
[----:B------:R-:W-:-:S02]  /*5610*/  UISETP.LT.U32.AND UP0, UPT, UR29, 0x5, UP0 ;  /* 0x000000051d00788c */ /* 0x000fc40008701070 */
[----:B------:R-:W-:Y:S02]  /*5620*/  UIMAD.WIDE.U32 UR6, UR5, -0x33333333, URZ ;  /* 0xcccccccd050678a5 */ /* 0x000fe4000f8e003f */
[----:B------:R-:W-:Y:S02]  /*5630*/  USEL UR8, URZ, 0x1, !UP0 ;  /* 0x000000013f087887 */ /* 0x000fe4000c000000 */
[----:B------:R-:W-:Y:S01]  /*5640*/  USHF.R.U32.HI UR6, URZ, 0x2, UR7 ;  /* 0x000000023f067899 */ /* 0x000fe20008011607 */
[----:B----4-:R-:W-:Y:S02]  /*5650*/  IMAD.SHL.U32 R32, R0, 0x2, RZ ;  /* 0x0000000200207824 */ /* 0x010fe400078e00ff */
[----:B------:R4:W5:Y:S01]  /*5660*/  LDL.LU R0, [R1+0x98] ;  /* 0x0000980001007983 */ /* 0x0009620000300800 */
[----:B------:R-:W-:Y:S02]  /*5670*/  ULOP3.LUT UR4, UR4, UR8, URZ, 0x3c, !UPT ;  /* 0x0000000804047292 */ /* 0x000fe4000f8e3c3f */
[----:B------:R-:W-:Y:S01]  /*5680*/  UIMAD UR5, UR6, -0x5, UR5 ;  /* 0xfffffffb060578a4 */ /* 0x000fe2000f8e0205 */
[----:B------:R-:W-:Y:S01]  /*5690*/  SHF.R.S32.HI R33, RZ, 0x1f, R32 ;  /* 0x0000001fff217819 */ /* 0x000fe20000011420 */
[----:B------:R-:W-:Y:S01]  /*56a0*/  @UP1 ULOP3.LUT UR4, UR4, 0x1, UR6, 0x78, !UPT ;  /* 0x0000000104041892 */ /* 0x000fe2000f8e7806 */
[----:B-1-3--:R-:W-:Y:S11]  /*56b0*/  @!P0 BRA `(.L_x_34) ;  /* 0x000000a800a08947 */ /* 0x00aff60003800000 */
.L_x_321:
[----:B------:R3:W-:Y:S01]  /*56c0*/  STL [R1+0xa0], R3 ;  /* 0x0000a00301007387 */ /* 0x0007e20000100800 */
[----:B------:R-:W-:Y:S01]  /*56d0*/  ULDC.64 UR6, c[0x0][0x5d0] ;  /* 0x0001740000067ab9 */ /* 0x000fe20000000a00 */
[----:B------:R-:W-:Y:S02]  /*56e0*/  ULDC UR8, c[0x0][0x284] ;  /* 0x0000a10000087ab9 */ /* 0x000fe40000000800 */
[----:B---3--:R-:W3:Y:S04]  /*56f0*/  LDL.LU R3, [R1+0x80] ;  /* 0x0000800001037983 */ /* 0x008ee80000300800 */
[----:B------:R0:W-:Y:S04]  /*5700*/  STL [R1+0x9c], R2 ;  /* 0x00009c0201007387 */ /* 0x0001e80000100800 */
[----:B0-----:R-:W2:Y:S04]  /*5710*/  LDL R2, [R1+0x7c] ;  /* 0x00007c0001027983 */ /* 0x001ea80000100800 */
[----:B-----5:R0:W-:Y:S04]  /*5720*/  STL [R1+0x98], R0 ;  /* 0x0000980001007387 */ /* 0x0201e80000100800 */
[----:B0-----:R-:W4:Y:S01]  /*5730*/  LDL R0, [R1+0x70] ;  /* 0x0000700001007983 */ /* 0x001f220000100800 */
[----:B---3--:R-:W-:-:S03]  /*5740*/  IMAD.SHL.U32 R37, R3, 0x100, RZ ;  /* 0x0000010003257824 */ /* 0x008fc600078e00ff */
[----:B------:R0:W5:Y:S01]  /*5750*/  LDL.LU R3, [R1+0xa0] ;  /* 0x0000a00001037983 */ /* 0x0001620000300800 */
[----:B--2---:R-:W-:-:S03]  /*5760*/  IMAD.SHL.U32 R34, R2, 0x40, RZ ;  /* 0x0000004002227824 */ /* 0x004fc600078e00ff */
[----:B------:R0:W5:Y:S01]  /*5770*/  LDL.LU R2, [R1+0x9c] ;  /* 0x00009c0001027983 */ /* 0x0001620000300800 */
[----:B----4-:R-:W-:Y:S01]  /*5780*/  SHF.R.S32.HI R38, RZ, 0x1f, R0 ;  /* 0x0000001fff267819 */ /* 0x010fe20000011400 */
[----:B-1----:R-:W-:-:S04]  /*5790*/  IMAD.WIDE.U32 R24, R0, UR6, R32 ;  /* 0x0000000600187c25 */ /* 0x002fc8000f8e0020 */
[----:B------:R-:W-:-:S04]  /*57a0*/  IMAD R26, R38, UR6, RZ ;  /* 0x00000006261a7c24 */ /* 0x000fc8000f8e02ff */
[----:B------:R-:W-:Y:S02]  /*57b0*/  IMAD R27, R0, UR7, R26 ;  /* 0x00000007001b7c24 */ /* 0x000fe4000f8e021a */
[----:B------:R0:W5:Y:S01]  /*57c0*/  LDL.LU R0, [R1+0x98] ;  /* 0x0000980001007983 */ /* 0x0001620000300800 */
[----:B------:R-:W-:-:S04]  /*57d0*/  ISETP.GE.AND P0, PT, R34, UR8, PT ;  /* 0x0000000822007c0c */ /* 0x000fc8000bf06270 */
[C---:B------:R-:W-:Y:S02]  /*57e0*/  ISETP.GE.OR P0, PT, R37.reuse, R35, P0 ;  /* 0x000000232500720c */ /* 0x040fe40000706670 */
[----:B------:R-:W-:Y:S02]  /*57f0*/  SHF.R.S32.HI R36, RZ, 0x1f, R37 ;  /* 0x0000001fff247819 */ /* 0x000fe40000011425 */
[----:B------:R-:W-:-:S04]  /*5800*/  IADD3 R24, P1, R37, R24, RZ ;  /* 0x0000001825187210 */ /* 0x000fc80007f3e0ff */
[----:B------:R-:W-:-:S05]  /*5810*/  IADD3.X R25, R36, R25, R27, P1, !PT ;  /* 0x0000001924197210 */ /* 0x000fca0000ffe41b */
[----:B0-----:R-:W-:Y:S05]  /*5820*/  @P0 BRA `(.L_x_35) ;  /* 0x0000008c00d40947 */ /* 0x001fea0003800000 */
[----:B------:R0:W-:Y:S01]  /*5830*/  STL.64 [R1+0xa8], R4 ;  /* 0x0000a80401007387 */ /* 0x0001e20000100a00 */
[----:B------:R-:W1:Y:S01]  /*5840*/  LDC.64 R28, c[0x0][0x5c8] ;  /* 0x00017200ff1c7b82 */ /* 0x000e620000000a00 */
[----:B------:R-:W-:Y:S02]  /*5850*/  ULDC.64 UR6, c[0x0][0x5c0] ;  /* 0x0001700000067ab9 */ /* 0x000fe40000000a00 */
[----:B0-----:R-:W2:Y:S04]  /*5860*/  LDL.64 R4, [R1+0x88] ;  /* 0x0000880001047983 */ /* 0x001ea80000100a00 */
[----:B-----5:R0:W-:Y:S04]  /*5870*/  STL [R1+0xa0], R3 ;  /* 0x0000a00301007387 */ /* 0x0201e80000100800 */
[----:B0-----:R-:W2:Y:S04]  /*5880*/  LDL.LU R3, [R1+0x7c] ;  /* 0x00007c0001037983 */ /* 0x001ea80000300800 */
[----:B------:R0:W-:Y:S04]  /*5890*/  STL [R1+0x9c], R2 ;  /* 0x00009c0201007387 */ /* 0x0001e80000100800 */
[----:B0-----:R-:W3:Y:S04]  /*58a0*/  LDL R2, [R1+0x84] ;  /* 0x0000840001027983 */ /* 0x001ee80000100800 */
[----:B------:R0:W-:Y:S04]  /*58b0*/  STL [R1+0x98], R0 ;  /* 0x0000980001007387 */ /* 0x0001e80000100800 */
[----:B0-----:R-:W4:Y:S01]  /*58c0*/  LDL R0, [R1+0x90] ;  /* 0x0000900001007983 */ /* 0x001f220000100800 */
[----:B--2---:R-:W-:-:S03]  /*58d0*/  IMAD.WIDE R30, R3, 0x40, R4 ;  /* 0x00000040031e7825 */ /* 0x004fc600078e0204 */
[----:B------:R0:W5:Y:S01]  /*58e0*/  LDL.LU.64 R4, [R1+0xa8] ;  /* 0x0000a80001047983 */ /* 0x0001620000300a00 */
[-C--:B-1----:R-:W-:Y:S02]  /*58f0*/  IMAD R26, R31, R28.reuse, RZ ;  /* 0x0000001c1f1a7224 */ /* 0x082fe400078e02ff */
[C---:B------:R-:W-:Y:S01]  /*5900*/  IMAD.WIDE.U32 R24, R30.reuse, R28, R24 ;  /* 0x0000001c1e187225 */ /* 0x040fe200078e0018 */
[----:B------:R0:W5:Y:S03]  /*5910*/  LDL.LU R3, [R1+0xa0] ;  /* 0x0000a00001037983 */ /* 0x0001660000300800 */
[----:B------:R-:W-:Y:S01]  /*5920*/  IMAD R27, R30, R29, R26 ;  /* 0x0000001d1e1b7224 */ /* 0x000fe200078e021a */
[----:B------:R-:W-:Y:S02]  /*5930*/  LEA R26, P0, R28, R24, 0x3 ;  /* 0x000000181c1a7211 */ /* 0x000fe400078018ff */
[----:B------:R-:W-:Y:S01]  /*5940*/  IADD3 R24, P1, R24, UR6, RZ ;  /* 0x0000000618187c10 */ /* 0x000fe2000ff3e0ff */
[----:B------:R-:W-:Y:S01]  /*5950*/  IMAD.IADD R27, R25, 0x1, R27 ;  /* 0x00000001191b7824 */ /* 0x000fe200078e021b */
[----:B------:R-:W-:-:S04]  /*5960*/  IADD3 R26, P3, R26, UR6, RZ ;  /* 0x000000061a1a7c10 */ /* 0x000fc8000ff7e0ff */
[----:B------:R-:W-:Y:S01]  /*5970*/  LEA.HI.X R29, R28, R27, R29, 0x3, P0 ;  /* 0x0000001b1c1d7211 */ /* 0x000fe200000f1c1d */
[----:B---3--:R-:W-:Y:S01]  /*5980*/  IMAD R28, R2, -0x2, R35 ;  /* 0xfffffffe021c7824 */ /* 0x008fe200078e0223 */
[----:B------:R-:W-:Y:S01]  /*5990*/  FSETP.NEU.AND P0, PT, RZ, UR31, PT ;  /* 0x0000001fff007c0b */ /* 0x000fe2000bf0d000 */
[----:B------:R0:W5:Y:S01]  /*59a0*/  LDL.LU R2, [R1+0x9c] ;  /* 0x00009c0001027983 */ /* 0x0001620000300800 */
[----:B------:R-:W-:Y:S01]  /*59b0*/  IADD3.X R25, R27, UR7, RZ, P1, !PT ;  /* 0x000000071b197c10 */ /* 0x000fe20008ffe4ff */
[----:B------:R-:W-:Y:S01]  /*59c0*/  BSSY B0, `(.L_x_35) ;  /* 0x00008db000007945 */ /* 0x000fe20003800000 */
[----:B------:R-:W-:Y:S01]  /*59d0*/  IADD3.X R27, R29, UR7, RZ, P3, !PT ;  /* 0x000000071d1b7c10 */ /* 0x000fe20009ffe4ff */
[----:B----4-:R-:W-:Y:S02]  /*59e0*/  IMAD.IADD R39, R0, 0x1, -R34 ;  /* 0x0000000100277824 */ /* 0x010fe400078e0a22 */
[----:B------:R0:W5:Y:S01]  /*59f0*/  LDL.LU R0, [R1+0x98] ;  /* 0x0000980001007983 */ /* 0x0001620000300800 */
[----:B------:R-:W-:-:S05]  /*5a00*/  IMAD.IADD R34, R28, 0x1, -R37 ;  /* 0x000000011c227824 */ /* 0x000fca00078e0a25 */
[----:B------:R-:W-:Y:S05]  /*5a10*/  @!P0 BRA `(.L_x_36) ;  /* 0x0000006800dc8947 */ /* 0x000fea0003800000 */
[----:B-----5:R1:W-:Y:S01]  /*5a20*/  STL [R1+0x98], R0 ;  /* 0x0000980001007387 */ /* 0x0203e20000100800 */
[----:B------:R-:W-:Y:S01]  /*5a30*/  ULDC.64 UR6, c[0x0][0x5b8] ;  /* 0x00016e0000067ab9 */ /* 0x000fe20000000a00 */
[----:B------:R-:W-:Y:S02]  /*5a40*/  ULDC.64 UR8, c[0x0][0x5a8] ;  /* 0x00016a0000087ab9 */ /* 0x000fe40000000a00 */
[----:B-1----:R-:W2:Y:S01]  /*5a50*/  LDL.LU R0, [R1+0x70] ;  /* 0x0000700001007983 */ /* 0x002ea20000300800 */
[----:B------:R-:W-:Y:S01]  /*5a60*/  IMAD R28, R38, UR6, RZ ;  /* 0x00000006261c7c24 */ /* 0x000fe2000f8e02ff */
[----:B------:R-:W-:Y:S01]  /*5a70*/  BSSY B1, `(.L_x_37) ;  /* 0x0000011000017945 */ /* 0x000fe20003800000 */
[----:B--2---:R-:W-:-:S04]  /*5a80*/  IMAD.WIDE.U32 R32, R0, UR6, R32 ;  /* 0x0000000600207c25 */ /* 0x004fc8000f8e0020 */
[----:B------:R-:W-:Y:S01]  /*5a90*/  IMAD R29, R0, UR7, R28 ;  /* 0x00000007001d7c24 */ /* 0x000fe2000f8e021c */
[----:B------:R-:W-:Y:S01]  /*5aa0*/  IADD3 R32, P0, R37, R32, RZ ;  /* 0x0000002025207210 */ /* 0x000fe20007f1e0ff */
[----:B------:R1:W5:Y:S01]  /*5ab0*/  LDL.LU R0, [R1+0x98] ;  /* 0x0000980001007983 */ /* 0x0003620000300800 */
[----:B------:R-:W-:Y:S02]  /*5ac0*/  ULDC.64 UR6, c[0x0][0x5b0] ;  /* 0x00016c0000067ab9 */ /* 0x000fe40000000a00 */
[----:B------:R-:W-:Y:S01]  /*5ad0*/  IADD3.X R33, R36, R33, R29, P0, !PT ;  /* 0x0000002124217210 */ /* 0x000fe200007fe41d */
[----:B------:R-:W-:Y:S01]  /*5ae0*/  IMAD R35, R31, UR6, RZ ;  /* 0x000000061f237c24 */ /* 0x000fe2000f8e02ff */
[----:B------:R-:W-:Y:S01]  /*5af0*/  ISETP.GE.AND P0, PT, R39, 0x1, PT ;  /* 0x000000012700780c */ /* 0x000fe20003f06270 */
[----:B------:R-:W-:-:S03]  /*5b00*/  IMAD.WIDE.U32 R28, R30, UR6, R32 ;  /* 0x000000061e1c7c25 */ /* 0x000fc6000f8e0020 */
[----:B------:R-:W-:Y:S01]  /*5b10*/  ISETP.LT.OR P4, PT, R34, 0x1, !P0 ;  /* 0x000000012200780c */ /* 0x000fe20004781670 */
[----:B------:R-:W-:Y:S01]  /*5b20*/  IMAD R35, R30, UR7, R35 ;  /* 0x000000071e237c24 */ /* 0x000fe2000f8e0223 */
[----:B------:R-:W-:-:S04]  /*5b30*/  IADD3 R28, P1, R28, UR8, RZ ;  /* 0x000000081c1c7c10 */ /* 0x000fc8000ff3e0ff */
[--C-:B------:R-:W-:Y:S02]  /*5b40*/  IADD3.X R29, R29, UR9, R35.reuse, P1, !PT ;  /* 0x000000091d1d7c10 */ /* 0x100fe40008ffe423 */
[----:B------:R-:W-:-:S05]  /*5b50*/  PRMT R35, RZ, 0x7610, R35 ;  /* 0x00007610ff237816 */ /* 0x000fca0000000023 */
[----:B-1----:R-:W-:Y:S05]  /*5b60*/  @P4 BRA `(.L_x_38) ;  /* 0x0000000000044947 */ /* 0x002fea0003800000 */
[----:B------:R1:W5:Y:S02]  /*5b70*/  LDG.E.U8 R35, desc[UR20][R28.64] ;  /* 0x000000141c237981 */ /* 0x000364000c1e1100 */
.L_x_38:
[----:B------:R-:W-:Y:S05]  /*5b80*/  BSYNC B1 ;  /* 0x0000000000017941 */ /* 0x000fea0003800000 */
.L_x_37:
[----:B-----5:R-:W-:Y:S01]  /*5b90*/  LOP3.LUT R35, R35, 0xff, RZ, 0xc0, !PT ;  /* 0x000000ff23237812 */ /* 0x020fe200078ec0ff */
[----:B------:R-:W-:Y:S01]  /*5ba0*/  BSSY B1, `(.L_x_39) ;  /* 0x000000b000017945 */ /* 0x000fe20003800000 */
[----:B------:R-:W-:Y:S02]  /*5bb0*/  ISETP.LT.OR P3, PT, R34, 0x2, !P0 ;  /* 0x000000022200780c */ /* 0x000fe40004761670 */
[----:B------:R-:W-:-:S05]  /*5bc0*/  F2FP.F16.E4M3.UNPACK_B R35, R35 ;  /* 0x00000023ff23723e */ /* 0x000fca00020006ff */
[----:B------:R-:W-:-:S05]  /*5bd0*/  HADD2.F32 R35, -RZ, R35.H0_H0 ;  /* 0x20000023ff237230 */ /* 0x000fca0000004100 */
[----:B------:R-:W-:-:S04]  /*5be0*/  FMUL R35, R35, UR31 ;  /* 0x0000001f23237c20 */ /* 0x000fc80008400000 */
[----:B------:R-:W-:-:S05]  /*5bf0*/  FFMA R35, R228, UR32, R35 ;  /* 0x00000020e4237c23 */ /* 0x000fca0008000023 */
[----:B------:R-:W-:Y:S02]  /*5c00*/  F2FP.SATFINITE.E4M3.F32.PACK_AB_MERGE_C R37, RZ, R35, RZ ;  /* 0x00000023ff25723e */ /* 0x000fe400048070ff */
[----:B------:R-:W-:-:S03]  /*5c10*/  PRMT R35, RZ, 0x7610, R35 ;  /* 0x00007610ff237816 */ /* 0x000fc60000000023 */
[----:B------:R2:W-:Y:S01]  /*5c20*/  @!P4 STG.E.U8 desc[UR20][R24.64], R37 ;  /* 0x000000251800c986 */ /* 0x0005e2000c101114 */
[----:B------:R-:W-:Y:S05]  /*5c30*/  @P3 BRA `(.L_x_40) ;  /* 0x0000000000043947 */ /* 0x000fea0003800000 */
[----:B------:R3:W5:Y:S02]  /*5c40*/  LDG.E.U8 R35, desc[UR20][R28.64+0x1] ;  /* 0x000001141c237981 */ /* 0x000764000c1e1100 */
.L_x_40:
[----:B------:R-:W-:Y:S05]  /*5c50*/  BSYNC B1 ;  /* 0x0000000000017941 */ /* 0x000fea0003800000 */
.L_x_39:
[----:B-----5:R-:W-:Y:S01]  /*5c60*/  LOP3.LUT R35, R35, 0xff, RZ, 0xc0, !PT ;  /* 0x000000ff23237812 */ /* 0x020fe200078ec0ff */
[----:B------:R-:W-:Y:S01]  /*5c70*/  BSSY B1, `(.L_x_41) ;  /* 0x0000013000017945 */ /* 0x000fe20003800000 */
[----:B--2---:R-:W-:Y:S02]  /*5c80*/  IADD3 R37, P1, R30, 0x8, RZ ;  /* 0x000000081e257810 */ /* 0x004fe40007f3e0ff */
[----:B------:R-:W-:-:S03]  /*5c90*/  F2FP.F16.E4M3.UNPACK_B R35, R35 ;  /* 0x00000023ff23723e */ /* 0x000fc600020006ff */
[----:B------:R-:W-:Y:S01]  /*5ca0*/  IMAD.X R31, RZ, RZ, R31, P1 ;  /* 0x000000ffff1f7224 */ /* 0x000fe200008e061f */
[----:B------:R-:W-:Y:S01]  /*5cb0*/  ISETP.GE.AND P1, PT, R39, 0x9, PT ;  /* 0x000000092700780c */ /* 0x000fe20003f26270 */
[----:B------:R-:W-:Y:S02]  /*5cc0*/  HADD2.F32 R35, -RZ, R35.H0_H0 ;  /* 0x20000023ff237230 */ /* 0x000fe40000004100 */
[----:B------:R-:W-:Y:S01]  /*5cd0*/  IMAD R36, R31, UR6, RZ ;  /* 0x000000061f247c24 */ /* 0x000fe2000f8e02ff */
[----:B------:R-:W-:Y:S01]  /*5ce0*/  ISETP.LT.OR P5, PT, R34, 0x1, !P1 ;  /* 0x000000012200780c */ /* 0x000fe20004fa1670 */
[----:B------:R-:W-:-:S04]  /*5cf0*/  IMAD.WIDE.U32 R32, R37, UR6, R32 ;  /* 0x0000000625207c25 */ /* 0x000fc8000f8e0020 */
[----:B------:R-:W-:Y:S01]  /*5d00*/  FMUL R30, R35, UR31 ;  /* 0x0000001f231e7c20 */ /* 0x000fe20008400000 */
[----:B------:R-:W-:-:S03]  /*5d10*/  IMAD R37, R37, UR7, R36 ;  /* 0x0000000725257c24 */ /* 0x000fc6000f8e0224 */
[----:B------:R-:W-:Y:S01]  /*5d20*/  FFMA R227, R227, UR32, R30 ;  /* 0x00000020e3e37c23 */ /* 0x000fe2000800001e */
[----:B------:R-:W-:Y:S02]  /*5d30*/  IADD3 R30, P4, R32, UR8, RZ ;  /* 0x00000008201e7c10 */ /* 0x000fe4000ff9e0ff */
[----:B------:R-:W-:Y:S02]  /*5d40*/  PRMT R32, RZ, 0x7610, R32 ;  /* 0x00007610ff207816 */ /* 0x000fe40000000020 */
[----:B------:R-:W-:Y:S02]  /*5d50*/  F2FP.SATFINITE.E4M3.F32.PACK_AB_MERGE_C R227, RZ, R227, RZ ;  /* 0x000000e3ffe3723e */ /* 0x000fe400048070ff */
[----:B------:R-:W-:-:S03]  /*5d60*/  IADD3.X R31, R33, UR9, R37, P4, !PT ;  /* 0x00000009211f7c10 */ /* 0x000fc6000a7fe425 */
[----:B------:R2:W-:Y:S01]  /*5d70*/  @!P3 STG.E.U8 desc[UR20][R24.64+0x1], R227 ;  /* 0x000001e31800b986 */ /* 0x0005e2000c101114 */
[----:B------:R-:W-:Y:S05]  /*5d80*/  @P5 BRA `(.L_x_42) ;  /* 0x0000000000045947 */ /* 0x000fea0003800000 */
[----:B------:R4:W5:Y:S02]  /*5d90*/  LDG.E.U8 R32, desc[UR20][R30.64] ;  /* 0x000000141e207981 */ /* 0x000964000c1e1100 */
.L_x_42:
[----:B------:R-:W-:Y:S05]  /*5da0*/  BSYNC B1 ;  /* 0x0000000000017941 */ /* 0x000fea0003800000 */
.L_x_41:
[----:B-----5:R-:W-:Y:S01]  /*5db0*/  LOP3.LUT R32, R32, 0xff, RZ, 0xc0, !PT ;  /* 0x000000ff20207812 */ /* 0x020fe200078ec0ff */
[----:B------:R-:W-:Y:S01]  /*5dc0*/  BSSY B1, `(.L_x_43) ;  /* 0x000000b000017945 */ /* 0x000fe20003800000 */
[----:B------:R-:W-:Y:S02]  /*5dd0*/  ISETP.LT.OR P3, PT, R34, 0x2, !P1 ;  /* 0x000000022200780c */ /* 0x000fe40004f61670 */
[----:B------:R-:W-:-:S05]  /*5de0*/  F2FP.F16.E4M3.UNPACK_B R32, R32 ;  /* 0x00000020ff20723e */ /* 0x000fca00020006ff */
[----:B------:R-:W-:-:S05]  /*5df0*/  HADD2.F32 R32, -RZ, R32.H0_H0 ;  /* 0x20000020ff207230 */ /* 0x000fca0000004100 */
[----:B------:R-:W-:Y:S01]  /*5e00*/  FMUL R33, R32, UR31 ;  /* 0x0000001f20217c20 */ /* 0x000fe20008400000 */
[----:B------:R-:W-:-:S03]  /*5e10*/  PRMT R32, RZ, 0x7610, R32 ;  /* 0x00007610ff207816 */ /* 0x000fc60000000020 */
[----:B------:R-:W-:-:S05]  /*5e20*/  FFMA R33, R226, UR32, R33 ;  /* 0x00000020e2217c23 */ /* 0x000fca0008000021 */
[----:B------:R-:W-:-:S05]  /*5e30*/  F2FP.SATFINITE.E4M3.F32.PACK_AB_MERGE_C R33, RZ, R33, RZ ;  /* 0x00000021ff21723e */ /* 0x000fca00048070ff */
[----:B------:R0:W-:Y:S01]  /*5e40*/  @!P5 STG.E.U8 desc[UR20][R26.64], R33 ;  /* 0x000000211a00d986 */ /* 0x0001e2000c101114 */
[----:B------:R-:W-:Y:S05]  /*5e50*/  @P3 BRA `(.L_x_44) ;  /* 0x0000000000043947 */ /* 0x000fea0003800000 */
[----:B------:R0:W5:Y:S02]  /*5e60*/  LDG.E.U8 R32, desc[UR20][R30.64+0x1] ;  /* 0x000001141e207981 */ /* 0x000164000c1e1100 */
.L_x_44:
[----:B------:R-:W-:Y:S05]  /*5e70*/  BSYNC B1 ;  /* 0x0000000000017941 */ /* 0x000fea0003800000 */
.L_x_43:
[----:B-----5:R-:W-:Y:S01]  /*5e80*/  LOP3.LUT R32, R32, 0xff, RZ, 0xc0, !PT ;  /* 0x000000ff20207812 */ /* 0x020fe200078ec0ff */
[----:B------:R-:W-:Y:S01]  /*5e90*/  BSSY B1, `(.L_x_45) ;  /* 0x000000b000017945 */ /* 0x000fe20003800000 */
[----:B------:R-:W-:Y:S02]  /*5ea0*/  ISETP.LT.OR P4, PT, R34, 0x9, !P0 ;  /* 0x000000092200780c */ /* 0x000fe40004781670 */
[----:B------:R-:W-:-:S05]  /*5eb0*/  F2FP.F16.E4M3.UNPACK_B R32, R32 ;  /* 0x00000020ff20723e */ /* 0x000fca00020006ff */
[----:B------:R-:W-:-:S05]  /*5ec0*/  HADD2.F32 R32, -RZ, R32.H0_H0 ;  /* 0x20000020ff207230 */ /* 0x000fca0000004100 */
[----:B------:R-:W-:-:S04]  /*5ed0*/  FMUL R32, R32, UR31 ;  /* 0x0000001f20207c20 */ /* 0x000fc80008400000 */
[----:B------:R-:W-:-:S05]  /*5ee0*/  FFMA R32, R225, UR32, R32 ;  /* 0x00000020e1207c23 */ /* 0x000fca0008000020 */
[----:B0-----:R-:W-:Y:S02]  /*5ef0*/  F2FP.SATFINITE.E4M3.F32.PACK_AB_MERGE_C R33, RZ, R32, RZ ;  /* 0x00000020ff21723e */ /* 0x001fe400048070ff */
[----:B------:R-:W-:-:S03]  /*5f00*/  PRMT R32, RZ, 0x7610, R32 ;  /* 0x00007610ff207816 */ /* 0x000fc60000000020 */
[----:B------:R0:W-:Y:S01]  /*5f10*/  @!P3 STG.E.U8 desc[UR20][R26.64+0x1], R33 ;  /* 0x000001211a00b986 */ /* 0x0001e2000c101114 */
[----:B------:R-:W-:Y:S05]  /*5f20*/  @P4 BRA `(.L_x_46) ;  /* 0x0000000000044947 */ /* 0x000fea0003800000 */
[----:B------:R0:W5:Y:S02]  /*5f30*/  LDG.E.U8 R32, desc[UR20][R28.64+0x8] ;  /* 0x000008141c207981 */ /* 0x000164000c1e1100 */
.L_x_46:
[----:B------:R-:W-:Y:S05]  /*5f40*/  BSYNC B1 ;  /* 0x0000000000017941 */ /* 0x000fea0003800000 */
.L_x_45:
[----:B-----5:R-:W-:Y:S01]  /*5f50*/  LOP3.LUT R32, R32, 0xff, RZ, 0xc0, !PT ;  /* 0x000000ff20207812 */ /* 0x020fe200078ec0ff */
[----:B------:R-:W-:Y:S01]  /*5f60*/  BSSY B1, `(.L_x_47) ;  /* 0x000000b000017945 */ /* 0x000fe20003800000 */
[----:B------:R-:W-:Y:S02]  /*5f70*/  ISETP.LT.OR P3, PT, R34, 0xa, !P0 ;  /* 0x0000000a2200780c */ /* 0x000fe40004761670 */
[----:B------:R-:W-:-:S05]  /*5f80*/  F2FP.F16.E4M3.UNPACK_B R32, R32 ;  /* 0x00000020ff20723e */ /* 0x000fca00020006ff */
[----:B------:R-:W-:-:S05]  /*5f90*/  HADD2.F32 R32, -RZ, R32.H0_H0 ;  /* 0x20000020ff207230 */ /* 0x000fca0000004100 */
[----:B0-----:R-:W-:Y:S01]  /*5fa0*/  FMUL R33, R32, UR31 ;  /* 0x0000001f20217c20 */ /* 0x001fe20008400000 */
[----:B------:R-:W-:-:S03]  /*5fb0*/  PRMT R32, RZ, 0x7610, R32 ;  /* 0x00007610ff207816 */ /* 0x000fc60000000020 */
[----:B------:R-:W-:-:S05]  /*5fc0*/  FFMA R33, R224, UR32, R33 ;  /* 0x00000020e0217c23 */ /* 0x000fca0008000021 */
[----:B------:R-:W-:-:S05]  /*5fd0*/  F2FP.SATFINITE.E4M3.F32.PACK_AB_MERGE_C R33, RZ, R33, RZ ;  /* 0x00000021ff21723e */ /* 0x000fca00048070ff */
[----:B------:R0:W-:Y:S01]  /*5fe0*/  @!P4 STG.E.U8 desc[UR20][R24.64+0x8], R33 ;  /* 0x000008211800c986 */ /* 0x0001e2000c101114 */
[----:B------:R-:W-:Y:S05]  /*5ff0*/  @P3 BRA `(.L_x_48) ;  /* 0x0000000000043947 */ /* 0x000fea0003800000 */
[----:B------:R0:W5:Y:S02]  /*6000*/  LDG.E.U8 R32, desc[UR20][R28.64+0x9] ;  /* 0x000009141c207981 */ /* 0x000164000c1e1100 */
.L_x_48:
[----:B------:R-:W-:Y:S05]  /*6010*/  BSYNC B1 ;  /* 0x0000000000017941 */ /* 0x000fea0003800000 */
.L_x_47:
        /* <DEDUP_REMOVED lines=12> */
.L_x_50:
[----:B------:R-:W-:Y:S05]  /*60e0*/  BSYNC B1 ;  /* 0x0000000000017941 */ /* 0x000fea0003800000 */
.L_x_49:
        /* <DEDUP_REMOVED lines=12> */
.L_x_52:
[----:B------:R-:W-:Y:S05]  /*61b0*/  BSYNC B1 ;  /* 0x0000000000017941 */ /* 0x000fea0003800000 */
.L_x_51:
        /* <DEDUP_REMOVED lines=12> */
.L_x_54:
[----:B------:R-:W-:Y:S05]  /*6280*/  BSYNC B1 ;  /* 0x0000000000017941 */ /* 0x000fea0003800000 */
.L_x_53:
        /* <DEDUP_REMOVED lines=12> */
.L_x_56:
[----:B------:R-:W-:Y:S05]  /*6350*/  BSYNC B1 ;  /* 0x0000000000017941 */ /* 0x000fea0003800000 */
.L_x_55:
        /* <DEDUP_REMOVED lines=12> */
.L_x_58:
[----:B------:R-:W-:Y:S05]  /*6420*/  BSYNC B1 ;  /* 0x0000000000017941 */ /* 0x000fea0003800000 */
.L_x_57:
        /* <DEDUP_REMOVED lines=12> */
.L_x_60:
[----:B------:R-:W-:Y:S05]  /*64f0*/  BSYNC B1 ;  /* 0x0000000000017941 */ /* 0x000fea0003800000 */
.L_x_59:
        /* <DEDUP_REMOVED lines=12> */
.L_x_62:
[----:B------:R-:W-:Y:S05]  /*65c0*/  BSYNC B1 ;  /* 0x0000000000017941 */ /* 0x000fea0003800000 */
.L_x_61:
        /* <DEDUP_REMOVED lines=12> */
.L_x_64:
[----:B------:R-:W-:Y:S05]  /*6690*/  BSYNC B1 ;  /* 0x0000000000017941 */ /* 0x000fea0003800000 */
.L_x_63:
        /* <DEDUP_REMOVED lines=12> */
.L_x_66:
[----:B------:R-:W-:Y:S05]  /*6760*/  BSYNC B1 ;  /* 0x0000000000017941 */ /* 0x000fea0003800000 */
.L_x_65:
        /* <DEDUP_REMOVED lines=12> */
.L_x_68:
[----:B------:R-:W-:Y:S05]  /*6830*/  BSYNC B1 ;  /* 0x0000000000017941 */ /* 0x000fea0003800000 */
.L_x_67:
        /* <DEDUP_REMOVED lines=12> */
.L_x_70:
[----:B------:R-:W-:Y:S05]  /*6900*/  BSYNC B1 ;  /* 0x0000000000017941 */ /* 0x000fea0003800000 */
.L_x_69:
        /* <DEDUP_REMOVED lines=12> */
.L_x_72:
[----:B------:R-:W-:Y:S05]  /*69d0*/  BSYNC B1 ;  /* 0x0000000000017941 */ /* 0x000fea0003800000 */
.L_x_71:
        /* <DEDUP_REMOVED lines=12> */
.L_x_74:
[----:B------:R-:W-:Y:S05]  /*6aa0*/  BSYNC B1 ;  /* 0x0000000000017941 */ /* 0x000fea0003800000 */
.L_x_73:
        /* <DEDUP_REMOVED lines=12> */
.L_x_76:
[----:B------:R-:W-:Y:S05]  /*6b70*/  BSYNC B1 ;  /* 0x0000000000017941 */ /* 0x000fea0003800000 */
.L_x_75:
        /* <DEDUP_REMOVED lines=12> */
.L_x_78:
[----:B------:R-:W-:Y:S05]  /*6c40*/  BSYNC B1 ;  /* 0x0000000000017941 */ /* 0x000fea0003800000 */
.L_x_77:
        /* <DEDUP_REMOVED lines=12> */
.L_x_80:
[----:B------:R-:W-:Y:S05]  /*6d10*/  BSYNC B1 ;  /* 0x0000000000017941 */ /* 0x000fea0003800000 */
.L_x_79:
        /* <DEDUP_REMOVED lines=12> */
.L_x_82:
[----:B------:R-:W-:Y:S05]  /*6de0*/  BSYNC B1 ;  /* 0x0000000000017941 */ /* 0x000fea0003800000 */
.L_x_81:
        /* <DEDUP_REMOVED lines=12> */
.L_x_84:
[----:B------:R-:W-:Y:S05]  /*6eb0*/  BSYNC B1 ;  /* 0x0000000000017941 */ /* 0x000fea0003800000 */
.L_x_83:
        /* <DEDUP_REMOVED lines=12> */
.L_x_86:
[----:B------:R-:W-:Y:S05]  /*6f80*/  BSYNC B1 ;  /* 0x0000000000017941 */ /* 0x000fea0003800000 */
.L_x_85:
        /* <DEDUP_REMOVED lines=12> */
.L_x_88:
[----:B------:R-:W-:Y:S05]  /*7050*/  BSYNC B1 ;  /* 0x0000000000017941 */ /* 0x000fea0003800000 */
.L_x_87:
        /* <DEDUP_REMOVED lines=12> */
.L_x_90:
[----:B------:R-:W-:Y:S05]  /*7120*/  BSYNC B1 ;  /* 0x0000000000017941 */ /* 0x000fea0003800000 */
.L_x_89:
        /* <DEDUP_REMOVED lines=12> */
.L_x_92:
[----:B------:R-:W-:Y:S05]  /*71f0*/  BSYNC B1 ;  /* 0x0000000000017941 */ /* 0x000fea0003800000 */
.L_x_91:
        /* <DEDUP_REMOVED lines=12> */
.L_x_94:
[----:B------:R-:W-:Y:S05]  /*72c0*/  BSYNC B1 ;  /* 0x0000000000017941 */ /* 0x000fea0003800000 */
.L_x_93:
        /* <DEDUP_REMOVED lines=12> */
.L_x_96:
[----:B------:R-:W-:Y:S05]  /*7390*/  BSYNC B1 ;  /* 0x0000000000017941 */ /* 0x000fea0003800000 */
.L_x_95:
        /* <DEDUP_REMOVED lines=12> */
.L_x_98:
[----:B------:R-:W-:Y:S05]  /*7460*/  BSYNC B1 ;  /* 0x0000000000017941 */ /* 0x000fea0003800000 */
.L_x_97:
        /* <DEDUP_REMOVED lines=12> */
.L_x_100:
[----:B------:R-:W-:Y:S05]  /*7530*/  BSYNC B1 ;  /* 0x0000000000017941 */ /* 0x000fea0003800000 */
.L_x_99:
        /* <DEDUP_REMOVED lines=12> */
.L_x_102:
[----:B------:R-:W-:Y:S05]  /*7600*/  BSYNC B1 ;  /* 0x0000000000017941 */ /* 0x000fea0003800000 */
.L_x_101:
        /* <DEDUP_REMOVED lines=12> */
.L_x_104:
[----:B------:R-:W-:Y:S05]  /*76d0*/  BSYNC B1 ;  /* 0x0000000000017941 */ /* 0x000fea0003800000 */
.L_x_103:
        /* <DEDUP_REMOVED lines=12> */
.L_x_106:
[----:B------:R-:W-:Y:S05]  /*77a0*/  BSYNC B1 ;  /* 0x0000000000017941 */ /* 0x000fea0003800000 */
.L_x_105:
        /* <DEDUP_REMOVED lines=12> */
.L_x_108:
[----:B------:R-:W-:Y:S05]  /*7870*/  BSYNC B1 ;  /* 0x0000000000017941 */ /* 0x000fea0003800000 */
.L_x_107:
        /* <DEDUP_REMOVED lines=12> */
.L_x_110:
[----:B------:R-:W-:Y:S05]  /*7940*/  BSYNC B1 ;  /* 0x0000000000017941 */ /* 0x000fea0003800000 */
.L_x_109:
        /* <DEDUP_REMOVED lines=12> */
.L_x_112:
[----:B------:R-:W-:Y:S05]  /*7a10*/  BSYNC B1 ;  /* 0x0000000000017941 */ /* 0x000fea0003800000 */
.L_x_111:
        /* <DEDUP_REMOVED lines=12> */
.L_x_114:
[----:B------:R-:W-:Y:S05]  /*7ae0*/  BSYNC B1 ;  /* 0x0000000000017941 */ /* 0x000fea0003800000 */
.L_x_113:
        /* <DEDUP_REMOVED lines=12> */
.L_x_116:
[----:B------:R-:W-:Y:S05]  /*7bb0*/  BSYNC B1 ;  /* 0x0000000000017941 */ /* 0x000fea0003800000 */
.L_x_115:
        /* <DEDUP_REMOVED lines=12> */
.L_x_118:
[----:B------:R-:W-:Y:S05]  /*7c80*/  BSYNC B1 ;  /* 0x0000000000017941 */ /* 0x000fea0003800000 */
.L_x_117:
        /* <DEDUP_REMOVED lines=12> */
.L_x_120:
[----:B------:R-:W-:Y:S05]  /*7d50*/  BSYNC B1 ;  /* 0x0000000000017941 */ /* 0x000fea0003800000 */
.L_x_119:
        /* <DEDUP_REMOVED lines=12> */
.L_x_122:
[----:B------:R-:W-:Y:S05]  /*7e20*/  BSYNC B1 ;  /* 0x0000000000017941 */ /* 0x000fea0003800000 */
.L_x_121:
        /* <DEDUP_REMOVED lines=12> */
.L_x_124:
[----:B------:R-:W-:Y:S05]  /*7ef0*/  BSYNC B1 ;  /* 0x0000000000017941 */ /* 0x000fea0003800000 */
.L_x_123:
        /* <DEDUP_REMOVED lines=12> */
.L_x_126:
[----:B------:R-:W-:Y:S05]  /*7fc0*/  BSYNC B1 ;  /* 0x0000000000017941 */ /* 0x000fea0003800000 */
.L_x_125:
        /* <DEDUP_REMOVED lines=12> */
.L_x_128:
[----:B------:R-:W-:Y:S05]  /*8090*/  BSYNC B1 ;  /* 0x0000000000017941 */ /* 0x000fea0003800000 */
.L_x_127:
        /* <DEDUP_REMOVED lines=12> */
.L_x_130:
[----:B------:R-:W-:Y:S05]  /*8160*/  BSYNC B1 ;  /* 0x0000000000017941 */ /* 0x000fea0003800000 */
.L_x_129:
        /* <DEDUP_REMOVED lines=12> */
.L_x_132:
[----:B------:R-:W-:Y:S05]  /*8230*/  BSYNC B1 ;  /* 0x0000000000017941 */ /* 0x000fea0003800000 */
.L_x_131:
        /* <DEDUP_REMOVED lines=12> */
.L_x_134:
[----:B------:R-:W-:Y:S05]  /*8300*/  BSYNC B1 ;  /* 0x0000000000017941 */ /* 0x000fea0003800000 */
.L_x_133:
        /* <DEDUP_REMOVED lines=12> */
.L_x_136:
[----:B------:R-:W-:Y:S05]  /*83d0*/  BSYNC B1 ;  /* 0x0000000000017941 */ /* 0x000fea0003800000 */
.L_x_135:
        /* <DEDUP_REMOVED lines=12> */
.L_x_138:
[----:B------:R-:W-:Y:S05]  /*84a0*/  BSYNC B1 ;  /* 0x0000000000017941 */ /* 0x000fea0003800000 */
.L_x_137:
        /* <DEDUP_REMOVED lines=12> */
.L_x_140:
[----:B------:R-:W-:Y:S05]  /*8570*/  BSYNC B1 ;  /* 0x0000000000017941 */ /* 0x000fea0003800000 */
.L_x_139:
        /* <DEDUP_REMOVED lines=12> */
.L_x_142:
[----:B------:R-:W-:Y:S05]  /*8640*/  BSYNC B1 ;  /* 0x0000000000017941 */ /* 0x000fea0003800000 */
.L_x_141:
        /* <DEDUP_REMOVED lines=12> */
.L_x_144:
[----:B------:R-:W-:Y:S05]  /*8710*/  BSYNC B1 ;  /* 0x0000000000017941 */ /* 0x000fea0003800000 */
.L_x_143:
        /* <DEDUP_REMOVED lines=12> */
.L_x_146:
[----:B------:R-:W-:Y:S05]  /*87e0*/  BSYNC B1 ;  /* 0x0000000000017941 */ /* 0x000fea0003800000 */
.L_x_145:
        /* <DEDUP_REMOVED lines=12> */
.L_x_148:
[----:B------:R-:W-:Y:S05]  /*88b0*/  BSYNC B1 ;  /* 0x0000000000017941 */ /* 0x000fea0003800000 */
.L_x_147:
        /* <DEDUP_REMOVED lines=12> */
.L_x_150:
[----:B------:R-:W-:Y:S05]  /*8980*/  BSYNC B1 ;  /* 0x0000000000017941 */ /* 0x000fea0003800000 */
.L_x_149:
        /* <DEDUP_REMOVED lines=12> */
.L_x_152:
[----:B------:R-:W-:Y:S05]  /*8a50*/  BSYNC B1 ;  /* 0x0000000000017941 */ /* 0x000fea0003800000 */
.L_x_151:
        /* <DEDUP_REMOVED lines=12> */
.L_x_154:
[----:B------:R-:W-:Y:S05]  /*8b20*/  BSYNC B1 ;  /* 0x0000000000017941 */ /* 0x000fea0003800000 */
.L_x_153:
        /* <DEDUP_REMOVED lines=12> */
.L_x_156:
[----:B------:R-:W-:Y:S05]  /*8bf0*/  BSYNC B1 ;  /* 0x0000000000017941 */ /* 0x000fea0003800000 */
.L_x_155:
        /* <DEDUP_REMOVED lines=12> */
.L_x_158:
[----:B------:R-:W-:Y:S05]  /*8cc0*/  BSYNC B1 ;  /* 0x0000000000017941 */ /* 0x000fea0003800000 */
.L_x_157:
        /* <DEDUP_REMOVED lines=12> */
.L_x_160:
[----:B------:R-:W-:Y:S05]  /*8d90*/  BSYNC B1 ;  /* 0x0000000000017941 */ /* 0x000fea0003800000 */
.L_x_159:
        /* <DEDUP_REMOVED lines=12> */
.L_x_162:
[----:B------:R-:W-:Y:S05]  /*8e60*/  BSYNC B1 ;  /* 0x0000000000017941 */ /* 0x000fea0003800000 */
.L_x_161:
        /* <DEDUP_REMOVED lines=12> */
.L_x_164:
[----:B------:R-:W-:Y:S05]  /*8f30*/  BSYNC B1 ;  /* 0x0000000000017941 */ /* 0x000fea0003800000 */
.L_x_163:
        /* <DEDUP_REMOVED lines=12> */
.L_x_166:
[----:B------:R-:W-:Y:S05]  /*9000*/  BSYNC B1 ;  /* 0x0000000000017941 */ /* 0x000fea0003800000 */
.L_x_165:
        /* <DEDUP_REMOVED lines=12> */
.L_x_168:
[----:B------:R-:W-:Y:S05]  /*90d0*/  BSYNC B1 ;  /* 0x0000000000017941 */ /* 0x000fea0003800000 */
.L_x_167:
        /* <DEDUP_REMOVED lines=12> */
.L_x_170:
[----:B------:R-:W-:Y:S05]  /*91a0*/  BSYNC B1 ;  /* 0x0000000000017941 */ /* 0x000fea0003800000 */
.L_x_169:
        /* <DEDUP_REMOVED lines=12> */
.L_x_172:
[----:B------:R-:W-:Y:S05]  /*9270*/  BSYNC B1 ;  /* 0x0000000000017941 */ /* 0x000fea0003800000 */
.L_x_171:
        /* <DEDUP_REMOVED lines=12> */
.L_x_174:
[----:B------:R-:W-:Y:S05]  /*9340*/  BSYNC B1 ;  /* 0x0000000000017941 */ /* 0x000fea0003800000 */
.L_x_173:
        /* <DEDUP_REMOVED lines=12> */
.L_x_176:
[----:B------:R-:W-:Y:S05]  /*9410*/  BSYNC B1 ;  /* 0x0000000000017941 */ /* 0x000fea0003800000 */
.L_x_175:
        /* <DEDUP_REMOVED lines=12> */
.L_x_178:
[----:B------:R-:W-:Y:S05]  /*94e0*/  BSYNC B1 ;  /* 0x0000000000017941 */ /* 0x000fea0003800000 */
.L_x_177:
        /* <DEDUP_REMOVED lines=12> */
.L_x_180:
[----:B------:R-:W-:Y:S05]  /*95b0*/  BSYNC B1 ;  /* 0x0000000000017941 */ /* 0x000fea0003800000 */
.L_x_179:
        /* <DEDUP_REMOVED lines=12> */
.L_x_182:
[----:B------:R-:W-:Y:S05]  /*9680*/  BSYNC B1 ;  /* 0x0000000000017941 */ /* 0x000fea0003800000 */
.L_x_181:
        /* <DEDUP_REMOVED lines=12> */
.L_x_184:
[----:B------:R-:W-:Y:S05]  /*9750*/  BSYNC B1 ;  /* 0x0000000000017941 */ /* 0x000fea0003800000 */
.L_x_183:
        /* <DEDUP_REMOVED lines=12> */
.L_x_186:
[----:B------:R-:W-:Y:S05]  /*9820*/  BSYNC B1 ;  /* 0x0000000000017941 */ /* 0x000fea0003800000 */
.L_x_185:
        /* <DEDUP_REMOVED lines=12> */
.L_x_188:
[----:B------:R-:W-:Y:S05]  /*98f0*/  BSYNC B1 ;  /* 0x0000000000017941 */ /* 0x000fea0003800000 */
.L_x_187:
        /* <DEDUP_REMOVED lines=12> */
.L_x_190:
[----:B------:R-:W-:Y:S05]  /*99c0*/  BSYNC B1 ;  /* 0x0000000000017941 */ /* 0x000fea0003800000 */
.L_x_189:
        /* <DEDUP_REMOVED lines=12> */
.L_x_192:
[----:B------:R-:W-:Y:S05]  /*9a90*/  BSYNC B1 ;  /* 0x0000000000017941 */ /* 0x000fea0003800000 */
.L_x_191:
[----:B-----5:R-:W-:Y:S01]  /*9aa0*/  LOP3.LUT R32, R32, 0xff, RZ, 0xc0, !PT ;  /* 0x000000ff20207812 */ /* 0x020fe200078ec0ff */
[----:B------:R-:W-:Y:S01]  /*9ab0*/  BSSY B1, `(.L_x_193) ;  /* 0x000000b000017945 */ /* 0x000fe20003800000 */
[----:B------:R-:W-:Y:S02]  /*9ac0*/  ISETP.LT.OR P4, PT, R34, 0x99, !P1 ;  /* 0x000000992200780c */ /* 0x000fe40004f81670 */
[----:B------:R-:W-:-:S05]  /*9ad0*/  F2FP.F16.E4M3.UNPACK_B R32, R32 ;  /* 0x00000020ff20723e */ /* 0x000fca00020006ff */
[----:B------:R-:W-:-:S05]  /*9ae0*/  HADD2.F32 R32, -RZ, R32.H0_H0 ;  /* 0x20000020ff207230 */ /* 0x000fca0000004100 */
[----:B------:R-:W-:-:S04]  /*9af0*/  FMUL R32, R32, UR31 ;  /* 0x0000001f20207c20 */ /* 0x000fc80008400000 */
[----:B------:R-:W-:Y:S01]  /*9b00*/  FFMA R32, R23, UR32, R32 ;  /* 0x0000002017207c23 */ /* 0x000fe20008000020 */
[----:B------:R-:W-:-:S04]  /*9b10*/  PRMT R23, RZ, 0x7610, R23 ;  /* 0x00007610ff177816 */ /* 0x000fc80000000017 */
[----:B0-----:R-:W-:-:S05]  /*9b20*/  F2FP.SATFINITE.E4M3.F32.PACK_AB_MERGE_C R33, RZ, R32, RZ ;  /* 0x00000020ff21723e */ /* 0x001fca00048070ff */
[----:B------:R0:W-:Y:S01]  /*9b30*/  @!P3 STG.E.U8 desc[UR20][R24.64+0x99], R33 ;  /* 0x000099211800b986 */ /* 0x0001e2000c101114 */
[----:B------:R-:W-:Y:S05]  /*9b40*/  @P4 BRA `(.L_x_194) ;  /* 0x0000000000044947 */ /* 0x000fea0003800000 */
[----:B------:R0:W5:Y:S02]  /*9b50*/  LDG.E.U8 R23, desc[UR20][R30.64+0x98] ;  /* 0x000098141e177981 */ /* 0x000164000c1e1100 */
.L_x_194:
[----:B------:R-:W-:Y:S05]  /*9b60*/  BSYNC B1 ;  /* 0x0000000000017941 */ /* 0x000fea0003800000 */
.L_x_193:
        /* <DEDUP_REMOVED lines=8> */
[----:B------:R-:W-:-:S05]  /*9bf0*/  F2FP.SATFINITE.E4M3.F32.PACK_AB_MERGE_C R23, RZ, R23, RZ ;  /* 0x00000017ff17723e */ /* 0x000fca00048070ff */
[----:B------:R0:W-:Y:S01]  /*9c00*/  @!P4 STG.E.U8 desc[UR20][R26.64+0x98], R23 ;  /* 0x000098171a00c986 */ /* 0x0001e2000c101114 */
[----:B------:R-:W-:Y:S05]  /*9c10*/  @P3 BRA `(.L_x_196) ;  /* 0x0000000000043947 */ /* 0x000fea0003800000 */
[----:B------:R0:W5:Y:S02]  /*9c20*/  LDG.E.U8 R22, desc[UR20][R30.64+0x99] ;  /* 0x000099141e167981 */ /* 0x000164000c1e1100 */
.L_x_196:
[----:B------:R-:W-:Y:S05]  /*9c30*/  BSYNC B1 ;  /* 0x0000000000017941 */ /* 0x000fea0003800000 */
.L_x_195:
        /* <DEDUP_REMOVED lines=12> */
.L_x_198:
[----:B------:R-:W-:Y:S05]  /*9d00*/  BSYNC B1 ;  /* 0x0000000000017941 */ /* 0x000fea0003800000 */
.L_x_197:
        /* <DEDUP_REMOVED lines=12> */
.L_x_200:
[----:B------:R-:W-:Y:S05]  /*9dd0*/  BSYNC B1 ;  /* 0x0000000000017941 */ /* 0x000fea0003800000 */
.L_x_199:
        /* <DEDUP_REMOVED lines=12> */
.L_x_202:
[----:B------:R-:W-:Y:S05]  /*9ea0*/  BSYNC B1 ;  /* 0x0000000000017941 */ /* 0x000fea0003800000 */
.L_x_201:
        /* <DEDUP_REMOVED lines=12> */
.L_x_204:
[----:B------:R-:W-:Y:S05]  /*9f70*/  BSYNC B1 ;  /* 0x0000000000017941 */ /* 0x000fea0003800000 */
.L_x_203:
        /* <DEDUP_REMOVED lines=12> */
.L_x_206:
[----:B------:R-:W-:Y:S05]  /*a040*/  BSYNC B1 ;  /* 0x0000000000017941 */ /* 0x000fea0003800000 */
.L_x_205:
        /* <DEDUP_REMOVED lines=12> */
.L_x_208:
[----:B------:R-:W-:Y:S05]  /*a110*/  BSYNC B1 ;  /* 0x0000000000017941 */ /* 0x000fea0003800000 */
.L_x_207:
        /* <DEDUP_REMOVED lines=12> */
.L_x_210:
[----:B------:R-:W-:Y:S05]  /*a1e0*/  BSYNC B1 ;  /* 0x0000000000017941 */ /* 0x000fea0003800000 */
.L_x_209:
        /* <DEDUP_REMOVED lines=12> */
.L_x_212:
[----:B------:R-:W-:Y:S05]  /*a2b0*/  BSYNC B1 ;  /* 0x0000000000017941 */ /* 0x000fea0003800000 */
.L_x_211:
        /* <DEDUP_REMOVED lines=12> */
.L_x_214:
[----:B------:R-:W-:Y:S05]  /*a380*/  BSYNC B1 ;  /* 0x0000000000017941 */ /* 0x000fea0003800000 */
.L_x_213:
        /* <DEDUP_REMOVED lines=12> */
.L_x_216:
[----:B------:R-:W-:Y:S05]  /*a450*/  BSYNC B1 ;  /* 0x0000000000017941 */ /* 0x000fea0003800000 */
.L_x_215:
        /* <DEDUP_REMOVED lines=12> */
.L_x_218:
[----:B------:R-:W-:Y:S05]  /*a520*/  BSYNC B1 ;  /* 0x0000000000017941 */ /* 0x000fea0003800000 */
.L_x_217:
        /* <DEDUP_REMOVED lines=12> */
.L_x_220:
[----:B------:R-:W-:Y:S05]  /*a5f0*/  BSYNC B1 ;  /* 0x0000000000017941 */ /* 0x000fea0003800000 */
.L_x_219:
        /* <DEDUP_REMOVED lines=12> */
.L_x_222:
[----:B------:R-:W-:Y:S05]  /*a6c0*/  BSYNC B1 ;  /* 0x0000000000017941 */ /* 0x000fea0003800000 */
.L_x_221:
        /* <DEDUP_REMOVED lines=12> */
.L_x_224:
[----:B------:R-:W-:Y:S05]  /*a790*/  BSYNC B1 ;  /* 0x0000000000017941 */ /* 0x000fea0003800000 */
.L_x_223:
        /* <DEDUP_REMOVED lines=12> */
.L_x_226:
[----:B------:R-:W-:Y:S05]  /*a860*/  BSYNC B1 ;  /* 0x0000000000017941 */ /* 0x000fea0003800000 */
.L_x_225:
        /* <DEDUP_REMOVED lines=12> */
.L_x_228:
[----:B------:R-:W-:Y:S05]  /*a930*/  BSYNC B1 ;  /* 0x0000000000017941 */ /* 0x000fea0003800000 */
.L_x_227:
        /* <DEDUP_REMOVED lines=12> */
.L_x_230:
[----:B------:R-:W-:Y:S05]  /*aa00*/  BSYNC B1 ;  /* 0x0000000000017941 */ /* 0x000fea0003800000 */
.L_x_229:
        /* <DEDUP_REMOVED lines=12> */
.L_x_232:
[----:B------:R-:W-:Y:S05]  /*aad0*/  BSYNC B1 ;  /* 0x0000000000017941 */ /* 0x000fea0003800000 */
.L_x_231:
        /* <DEDUP_REMOVED lines=12> */
.L_x_234:
[----:B------:R-:W-:Y:S05]  /*aba0*/  BSYNC B1 ;  /* 0x0000000000017941 */ /* 0x000fea0003800000 */
.L_x_233:
        /* <DEDUP_REMOVED lines=12> */
.L_x_236:
[----:B------:R-:W-:Y:S05]  /*ac70*/  BSYNC B1 ;  /* 0x0000000000017941 */ /* 0x000fea0003800000 */
.L_x_235:
[----:B-----5:R-:W-:Y:S01]  /*ac80*/  LOP3.LUT R2, R2, 0xff, RZ, 0xc0, !PT ;  /* 0x000000ff02027812 */ /* 0x020fe200078ec0ff */
[----:B------:R-:W-:Y:S01]  /*ac90*/  BSSY B1, `(.L_x_237) ;  /* 0x000000b000017945 */ /* 0x000fe20003800000 */
[----:B------:R-:W-:Y:S02]  /*aca0*/  ISETP.LT.OR P4, PT, R34, 0xc9, !P0 ;  /* 0x000000c92200780c */ /* 0x000fe40004781670 */
[----:B------:R-:W-:-:S05]  /*acb0*/  F2FP.F16.E4M3.UNPACK_B R2, R2 ;  /* 0x00000002ff02723e */ /* 0x000fca00020006ff */
[----:B------:R-:W-:-:S05]  /*acc0*/  HADD2.F32 R2, -RZ, R2.H0_H0 ;  /* 0x20000002ff027230 */ /* 0x000fca0000004100 */
[----:B0-----:R-:W-:-:S04]  /*acd0*/  FMUL R3, R2, UR31 ;  /* 0x0000001f02037c20 */ /* 0x001fc80008400000 */
[----:B------:R-:W-:Y:S01]  /*ace0*/  FFMA R3, R0, UR32, R3 ;  /* 0x0000002000037c23 */ /* 0x000fe20008000003 */
[----:B------:R-:W-:-:S04]  /*acf0*/  PRMT R0, RZ, 0x7610, R0 ;  /* 0x00007610ff007816 */ /* 0x000fc80000000000 */
[----:B------:R-:W-:-:S05]  /*ad00*/  F2FP.SATFINITE.E4M3.F32.PACK_AB_MERGE_C R3, RZ, R3, RZ ;  /* 0x00000003ff03723e */ /* 0x000fca00048070ff */
[----:B------:R0:W-:Y:S01]  /*ad10*/  @!P3 STG.E.U8 desc[UR20][R26.64+0xc1], R3 ;  /* 0x0000c1031a00b986 */ /* 0x0001e2000c101114 */
[----:B------:R-:W-:Y:S05]  /*ad20*/  @P4 BRA `(.L_x_238) ;  /* 0x0000000000044947 */ /* 0x000fea0003800000 */
[----:B------:R0:W5:Y:S02]  /*ad30*/  LDG.E.U8 R0, desc[UR20][R28.64+0xc8] ;  /* 0x0000c8141c007981 */ /* 0x000164000c1e1100 */
.L_x_238:
[----:B------:R-:W-:Y:S05]  /*ad40*/  BSYNC B1 ;  /* 0x0000000000017941 */ /* 0x000fea0003800000 */
.L_x_237:
[----:B------:R-:W2:Y:S01]  /*ad50*/  LDL.LU R2, [R1] ;  /* 0x0000000001027983 */ /* 0x000ea20000300800 */
[----:B-----5:R-:W-:Y:S01]  /*ad60*/  LOP3.LUT R0, R0, 0xff, RZ, 0xc0, !PT ;  /* 0x000000ff00007812 */ /* 0x020fe200078ec0ff */
[----:B------:R-:W-:Y:S01]  /*ad70*/  BSSY B1, `(.L_x_239) ;  /* 0x000000b000017945 */ /* 0x000fe20003800000 */
[----:B------:R-:W-:Y:S02]  /*ad80*/  ISETP.LT.OR P3, PT, R34, 0xca, !P0 ;  /* 0x000000ca2200780c */ /* 0x000fe40004761670 */
[----:B------:R-:W-:-:S05]  /*ad90*/  F2FP.F16.E4M3.UNPACK_B R0, R0 ;  /* 0x00000000ff00723e */ /* 0x000fca00020006ff */
[----:B------:R-:W-:-:S05]  /*ada0*/  HADD2.F32 R0, -RZ, R0.H0_H0 ;  /* 0x20000000ff007230 */ /* 0x000fca0000004100 */
[----:B------:R-:W-:-:S04]  /*adb0*/  FMUL R0, R0, UR31 ;  /* 0x0000001f00007c20 */ /* 0x000fc80008400000 */
[----:B--2---:R-:W-:-:S05]  /*adc0*/  FFMA R0, R2, UR32, R0 ;  /* 0x0000002002007c23 */ /* 0x004fca0008000000 */
[----:B0-----:R-:W-:Y:S02]  /*add0*/  F2FP.SATFINITE.E4M3.F32.PACK_AB_MERGE_C R3, RZ, R0, RZ ;  /* 0x00000000ff03723e */ /* 0x001fe400048070ff */
[----:B------:R-:W-:-:S03]  /*ade0*/  PRMT R0, RZ, 0x7610, R0 ;  /* 0x00007610ff007816 */ /* 0x000fc60000000000 */
[----:B------:R0:W-:Y:S01]  /*adf0*/  @!P4 STG.E.U8 desc[UR20][R24.64+0xc8], R3 ;  /* 0x0000c8031800c986 */ /* 0x0001e2000c101114 */
[----:B------:R-:W-:Y:S05]  /*ae00*/  @P3 BRA `(.L_x_240) ;  /* 0x0000000000043947 */ /* 0x000fea0003800000 */
[----:B------:R2:W5:Y:S02]  /*ae10*/  LDG.E.U8 R0, desc[UR20][R28.64+0xc9] ;  /* 0x0000c9141c007981 */ /* 0x000564000c1e1100 */
.L_x_240:
[----:B------:R-:W-:Y:S05]  /*ae20*/  BSYNC B1 ;  /* 0x0000000000017941 */ /* 0x000fea0003800000 */
.L_x_239:
[----:B------:R-:W3:Y:S01]  /*ae30*/  LDL.LU R2, [R1+0x4] ;  /* 0x0000040001027983 */ /* 0x000ee20000300800 */
[----:B-----5:R-:W-:Y:S01]  /*ae40*/  LOP3.LUT R0, R0, 0xff, RZ, 0xc0, !PT ;  /* 0x000000ff00007812 */ /* 0x020fe200078ec0ff */
[----:B------:R-:W-:Y:S01]  /*ae50*/  BSSY B1, `(.L_x_241) ;  /* 0x000000b000017945 */ /* 0x000fe20003800000 */
[----:B------:R-:W-:Y:S02]  /*ae60*/  ISETP.LT.OR P4, PT, R34, 0xc9, !P1 ;  /* 0x000000c92200780c */ /* 0x000fe40004f81670 */
[----:B------:R-:W-:-:S05]  /*ae70*/  F2FP.F16.E4M3.UNPACK_B R0, R0 ;  /* 0x00000000ff00723e */ /* 0x000fca00020006ff */
[----:B------:R-:W-:-:S05]  /*ae80*/  HADD2.F32 R0, -RZ, R0.H0_H0 ;  /* 0x20000000ff007230 */ /* 0x000fca0000004100 */
[----:B------:R-:W-:-:S04]  /*ae90*/  FMUL R0, R0, UR31 ;  /* 0x0000001f00007c20 */ /* 0x000fc80008400000 */
[----:B---3--:R-:W-:-:S05]  /*aea0*/  FFMA R0, R2, UR32, R0 ;  /* 0x0000002002007c23 */ /* 0x008fca0008000000 */
[----:B0-----:R-:W-:Y:S02]  /*aeb0*/  F2FP.SATFINITE.E4M3.F32.PACK_AB_MERGE_C R3, RZ, R0, RZ ;  /* 0x00000000ff03723e */ /* 0x001fe400048070ff */
[----:B------:R-:W-:-:S03]  /*aec0*/  PRMT R0, RZ, 0x7610, R0 ;  /* 0x00007610ff007816 */ /* 0x000fc60000000000 */
[----:B------:R0:W-:Y:S01]  /*aed0*/  @!P3 STG.E.U8 desc[UR20][R24.64+0xc9], R3 ;  /* 0x0000c9031800b986 */ /* 0x0001e2000c101114 */
[----:B------:R-:W-:Y:S05]  /*aee0*/  @P4 BRA `(.L_x_242) ;  /* 0x0000000000044947 */ /* 0x000fea0003800000 */
[----:B------:R3:W5:Y:S02]  /*aef0*/  LDG.E.U8 R0, desc[UR20][R30.64+0xc8] ;  /* 0x0000c8141e007981 */ /* 0x000764000c1e1100 */
.L_x_242:
[----:B------:R-:W-:Y:S05]  /*af00*/  BSYNC B1 ;  /* 0x0000000000017941 */ /* 0x000fea0003800000 */
.L_x_241:
[----:B------:R-:W2:Y:S01]  /*af10*/  LDL.LU R2, [R1+0x8] ;  /* 0x0000080001027983 */ /* 0x000ea20000300800 */
        /* <DEDUP_REMOVED lines=12> */
.L_x_244:
[----:B------:R-:W-:Y:S05]  /*afe0*/  BSYNC B1 ;  /* 0x0000000000017941 */ /* 0x000fea0003800000 */
.L_x_243:
        /* <DEDUP_REMOVED lines=13> */
.L_x_246:
[----:B------:R-:W-:Y:S05]  /*b0c0*/  BSYNC B1 ;  /* 0x0000000000017941 */ /* 0x000fea0003800000 */
.L_x_245:
        /* <DEDUP_REMOVED lines=13> */
.L_x_248:
[----:B------:R-:W-:Y:S05]  /*b1a0*/  BSYNC B1 ;  /* 0x0000000000017941 */ /* 0x000fea0003800000 */
.L_x_247:
        /* <DEDUP_REMOVED lines=13> */
.L_x_250:
[----:B------:R-:W-:Y:S05]  /*b280*/  BSYNC B1 ;  /* 0x0000000000017941 */ /* 0x000fea0003800000 */
.L_x_249:
        /* <DEDUP_REMOVED lines=13> */
.L_x_252:
[----:B------:R-:W-:Y:S05]  /*b360*/  BSYNC B1 ;  /* 0x0000000000017941 */ /* 0x000fea0003800000 */
.L_x_251:
        /* <DEDUP_REMOVED lines=13> */
.L_x_254:
[----:B------:R-:W-:Y:S05]  /*b440*/  BSYNC B1 ;  /* 0x0000000000017941 */ /* 0x000fea0003800000 */
.L_x_253:
        /* <DEDUP_REMOVED lines=13> */
.L_x_256:
[----:B------:R-:W-:Y:S05]  /*b520*/  BSYNC B1 ;  /* 0x0000000000017941 */ /* 0x000fea0003800000 */
.L_x_255:
        /* <DEDUP_REMOVED lines=13> */
.L_x_258:
[----:B------:R-:W-:Y:S05]  /*b600*/  BSYNC B1 ;  /* 0x0000000000017941 */ /* 0x000fea0003800000 */
.L_x_257:
        /* <DEDUP_REMOVED lines=13> */
.L_x_260:
[----:B------:R-:W-:Y:S05]  /*b6e0*/  BSYNC B1 ;  /* 0x0000000000017941 */ /* 0x000fea0003800000 */
.L_x_259:
        /* <DEDUP_REMOVED lines=13> */
.L_x_262:
[----:B------:R-:W-:Y:S05]  /*b7c0*/  BSYNC B1 ;  /* 0x0000000000017941 */ /* 0x000fea0003800000 */
.L_x_261:
        /* <DEDUP_REMOVED lines=13> */
.L_x_264:
[----:B------:R-:W-:Y:S05]  /*b8a0*/  BSYNC B1 ;  /* 0x0000000000017941 */ /* 0x000fea0003800000 */
.L_x_263:
        /* <DEDUP_REMOVED lines=13> */
.L_x_266:
[----:B------:R-:W-:Y:S05]  /*b980*/  BSYNC B1 ;  /* 0x0000000000017941 */ /* 0x000fea0003800000 */
.L_x_265:
        /* <DEDUP_REMOVED lines=13> */
.L_x_268:
[----:B------:R-:W-:Y:S05]  /*ba60*/  BSYNC B1 ;  /* 0x0000000000017941 */ /* 0x000fea0003800000 */
.L_x_267:
        /* <DEDUP_REMOVED lines=13> */
.L_x_270:
[----:B------:R-:W-:Y:S05]  /*bb40*/  BSYNC B1 ;  /* 0x0000000000017941 */ /* 0x000fea0003800000 */
.L_x_269:
        /* <DEDUP_REMOVED lines=13> */
.L_x_272:
[----:B------:R-:W-:Y:S05]  /*bc20*/  BSYNC B1 ;  /* 0x0000000000017941 */ /* 0x000fea0003800000 */
.L_x_271:
        /* <DEDUP_REMOVED lines=13> */
.L_x_274:
[----:B------:R-:W-:Y:S05]  /*bd00*/  BSYNC B1 ;  /* 0x0000000000017941 */ /* 0x000fea0003800000 */
.L_x_273:
        /* <DEDUP_REMOVED lines=13> */
.L_x_276:
[----:B------:R-:W-:Y:S05]  /*bde0*/  BSYNC B1 ;  /* 0x0000000000017941 */ /* 0x000fea0003800000 */
.L_x_275:
        /* <DEDUP_REMOVED lines=13> */
.L_x_278:
[----:B------:R-:W-:Y:S05]  /*bec0*/  BSYNC B1 ;  /* 0x0000000000017941 */ /* 0x000fea0003800000 */
.L_x_277:
        /* <DEDUP_REMOVED lines=13> */
.L_x_280:
[----:B------:R-:W-:Y:S05]  /*bfa0*/  BSYNC B1 ;  /* 0x0000000000017941 */ /* 0x000fea0003800000 */
.L_x_279:
        /* <DEDUP_REMOVED lines=13> */
.L_x_282:
[----:B------:R-:W-:Y:S05]  /*c080*/  BSYNC B1 ;  /* 0x0000000000017941 */ /* 0x000fea0003800000 */
.L_x_281:
        /* <DEDUP_REMOVED lines=13> */
.L_x_284:
[----:B------:R-:W-:Y:S05]  /*c160*/  BSYNC B1 ;  /* 0x0000000000017941 */ /* 0x000fea0003800000 */
.L_x_283:
        /* <DEDUP_REMOVED lines=13> */
.L_x_286:
[----:B------:R-:W-:Y:S05]  /*c240*/  BSYNC B1 ;  /* 0x0000000000017941 */ /* 0x000fea0003800000 */
.L_x_285:
        /* <DEDUP_REMOVED lines=13> */
.L_x_288:
[----:B------:R-:W-:Y:S05]  /*c320*/  BSYNC B1 ;  /* 0x0000000000017941 */ /* 0x000fea0003800000 */
.L_x_287:
        /* <DEDUP_REMOVED lines=13> */
.L_x_290:
[----:B------:R-:W-:Y:S05]  /*c400*/  BSYNC B1 ;  /* 0x0000000000017941 */ /* 0x000fea0003800000 */
.L_x_289:
        /* <DEDUP_REMOVED lines=13> */
.L_x_292:
[----:B------:R-:W-:Y:S05]  /*c4e0*/  BSYNC B1 ;  /* 0x0000000000017941 */ /* 0x000fea0003800000 */
.L_x_291:
[----:B------:R-:W-:Y:S05]  /*c4f0*/  @P1 BRA `(.L_x_293) ;  /* 0x00000020009c1947 */ /* 0x000fea0003800000 */
[----:B------:R-:W2:Y:S01]  /*c500*/  LDL.LU R2, [R1+0x6c] ;  /* 0x00006c0001027983 */ /* 0x000ea20000300800 */
[----:B-----5:R-:W-:-:S04]  /*c510*/  LOP3.LUT R0, R0, 0xff, RZ, 0xc0, !PT ;  /* 0x000000ff00007812 */ /* 0x020fc800078ec0ff */
[----:B------:R-:W-:-:S05]  /*c520*/  F2FP.F16.E4M3.UNPACK_B R0, R0 ;  /* 0x00000000ff00723e */ /* 0x000fca00020006ff */
[----:B------:R-:W-:-:S05]  /*c530*/  HADD2.F32 R0, -RZ, R0.H0_H0 ;  /* 0x20000000ff007230 */ /* 0x000fca0000004100 */
[----:B------:R-:W-:-:S04]  /*c540*/  FMUL R0, R0, UR31 ;  /* 0x0000001f00007c20 */ /* 0x000fc80008400000 */
[----:B--2---:R-:W-:-:S05]  /*c550*/  FFMA R0, R2, UR32, R0 ;  /* 0x0000002002007c23 */ /* 0x004fca0008000000 */
[----:B0-----:R-:W-:-:S05]  /*c560*/  F2FP.SATFINITE.E4M3.F32.PACK_AB_MERGE_C R3, RZ, R0, RZ ;  /* 0x00000000ff03723e */ /* 0x001fca00048070ff */
[----:B------:R0:W-:Y:S01]  /*c570*/  STG.E.U8 desc[UR20][R26.64+0xf9], R3 ;  /* 0x0000f9031a007986 */ /* 0x0001e2000c101114 */
[----:B------:R-:W-:Y:S05]  /*c580*/  BRA `(.L_x_293) ;  /* 0x0000002000787947 */ /* 0x000fea0003800000 */
.L_x_36:
[----:B------:R-:W-:Y:S01]  /*c590*/  ISETP.GE.AND P1, PT, R39, 0x1, PT ;  /* 0x000000012700780c */ /* 0x000fe20003f26270 */
[----:B------:R-:W-:Y:S01]  /*c5a0*/  FMUL R228, R228, UR32 ;  /* 0x00000020e4e47c20 */ /* 0x000fe20008400000 */
[----:B------:R-:W-:Y:S01]  /*c5b0*/  FMUL R227, R227, UR32 ;  /* 0x00000020e3e37c20 */ /* 0x000fe20008400000 */
[----:B------:R-:W-:Y:S01]  /*c5c0*/  ISETP.GE.AND P0, PT, R39, 0x9, PT ;  /* 0x000000092700780c */ /* 0x000fe20003f06270 */
[----:B------:R-:W-:Y:S01]  /*c5d0*/  FMUL R226, R226, UR32 ;  /* 0x00000020e2e27c20 */ /* 0x000fe20008400000 */
[C---:B------:R-:W-:Y:S02]  /*c5e0*/  ISETP.LT.OR P4, PT, R34.reuse, 0x1, !P1 ;  /* 0x000000012200780c */ /* 0x040fe40004f81670 */
[----:B------:R-:W-:Y:S02]  /*c5f0*/  ISETP.LT.OR P5, PT, R34, 0x2, !P1 ;  /* 0x000000022200780c */ /* 0x000fe40004fa1670 */
[----:B------:R-:W-:Y:S02]  /*c600*/  F2FP.SATFINITE.E4M3.F32.PACK_AB_MERGE_C R29, RZ, R228, RZ ;  /* 0x000000e4ff1d723e */ /* 0x000fe400048070ff */
[----:B------:R-:W-:-:S02]  /*c610*/  F2FP.SATFINITE.E4M3.F32.PACK_AB_MERGE_C R227, RZ, R227, RZ ;  /* 0x000000e3ffe3723e */ /* 0x000fc400048070ff */
[----:B------:R-:W-:Y:S01]  /*c620*/  ISETP.LT.OR P3, PT, R34, 0x1, !P0 ;  /* 0x000000012200780c */ /* 0x000fe20004761670 */
[----:B------:R-:W-:-:S04]  /*c630*/  FMUL R225, R225, UR32 ;  /* 0x00000020e1e17c20 */ /* 0x000fc80008400000 */
[----:B------:R1:W-:Y:S01]  /*c640*/  @!P4 STG.E.U8 desc[UR20][R24.64], R29 ;  /* 0x0000001d1800c986 */ /* 0x0003e2000c101114 */
[----:B------:R-:W-:-:S03]  /*c650*/  ISETP.LT.OR P4, PT, R34, 0x2, !P0 ;  /* 0x000000022200780c */ /* 0x000fc60004781670 */
[----:B------:R2:W-:Y:S01]  /*c660*/  @!P5 STG.E.U8 desc[UR20][R24.64+0x1], R227 ;  /* 0x000001e31800d986 */ /* 0x0005e2000c101114 */
[----:B------:R-:W-:Y:S01]  /*c670*/  ISETP.LT.OR P5, PT, R34, 0x9, !P1 ;  /* 0x000000092200780c */ /* 0x000fe20004fa1670 */
[----:B------:R-:W-:Y:S01]  /*c680*/  FMUL R224, R224, UR32 ;  /* 0x00000020e0e07c20 */ /* 0x000fe20008400000 */
[----:B------:R-:W-:Y:S01]  /*c690*/  ISETP.LT.OR P6, PT, R34, 0xa, !P1 ;  /* 0x0000000a2200780c */ /* 0x000fe20004fc1670 */
[----:B------:R-:W-:Y:S01]  /*c6a0*/  FMUL R223, R223, UR32 ;  /* 0x00000020dfdf7c20 */ /* 0x000fe20008400000 */
[----:B------:R-:W-:Y:S02]  /*c6b0*/  F2FP.SATFINITE.E4M3.F32.PACK_AB_MERGE_C R31, RZ, R226, RZ ;  /* 0x000000e2ff1f723e */ /* 0x000fe400048070ff */
[----:B------:R-:W-:Y:S02]  /*c6c0*/  F2FP.SATFINITE.E4M3.F32.PACK_AB_MERGE_C R225, RZ, R225, RZ ;  /* 0x000000e1ffe1723e */ /* 0x000fe400048070ff */
[----:B-1----:R-:W-:Y:S01]  /*c6d0*/  F2FP.SATFINITE.E4M3.F32.PACK_AB_MERGE_C R29, RZ, R224, RZ ;  /* 0x000000e0ff1d723e */ /* 0x002fe200048070ff */
[----:B------:R-:W-:Y:S01]  /*c6e0*/  @!P3 STG.E.U8 desc[UR20][R26.64], R31 ;  /* 0x0000001f1a00b986 */ /* 0x000fe2000c101114 */
[----:B------:R-:W-:-:S02]  /*c6f0*/  F2FP.SATFINITE.E4M3.F32.PACK_AB_MERGE_C R223, RZ, R223, RZ ;  /* 0x000000dfffdf723e */ /* 0x000fc400048070ff */
[C---:B------:R-:W-:Y:S01]  /*c700*/  ISETP.LT.OR P3, PT, R34.reuse, 0x9, !P0 ;  /* 0x000000092200780c */ /* 0x040fe20004761670 */
[----:B------:R-:W-:Y:S01]  /*c710*/  @!P4 STG.E.U8 desc[UR20][R26.64+0x1], R225 ;  /* 0x000001e11a00c986 */ /* 0x000fe2000c101114 */
[----:B------:R-:W-:-:S03]  /*c720*/  ISETP.LT.OR P4, PT, R34, 0xa, !P0 ;  /* 0x0000000a2200780c */ /* 0x000fc60004781670 */
[----:B------:R1:W-:Y:S01]  /*c730*/  @!P5 STG.E.U8 desc[UR20][R24.64+0x8], R29 ;  /* 0x0000081d1800d986 */ /* 0x0003e2000c101114 */
[----:B------:R-:W-:Y:S01]  /*c740*/  ISETP.LT.OR P5, PT, R34, 0x11, !P1 ;  /* 0x000000112200780c */ /* 0x000fe20004fa1670 */
[----:B------:R-:W-:Y:S01]  /*c750*/  FMUL R222, R222, UR32 ;  /* 0x00000020dede7c20 */ /* 0x000fe20008400000 */
[----:B------:R-:W-:Y:S01]  /*c760*/  FMUL R221, R221, UR32 ;  /* 0x00000020dddd7c20 */ /* 0x000fe20008400000 */
[----:B------:R-:W-:Y:S01]  /*c770*/  FMUL R220, R220, UR32 ;  /* 0x00000020dcdc7c20 */ /* 0x000fe20008400000 */
[----:B------:R-:W-:Y:S01]  /*c780*/  @!P6 STG.E.U8 desc[UR20][R24.64+0x9], R223 ;  /* 0x000009df1800e986 */ /* 0x000fe2000c101114 */
[----:B------:R-:W-:Y:S01]  /*c790*/  ISETP.LT.OR P6, PT, R34, 0x12, !P1 ;  /* 0x000000122200780c */ /* 0x000fe20004fc1670 */
[----:B------:R-:W-:Y:S01]  /*c7a0*/  FMUL R219, R219, UR32 ;  /* 0x00000020dbdb7c20 */ /* 0x000fe20008400000 */
[----:B------:R-:W-:Y:S01]  /*c7b0*/  F2FP.SATFINITE.E4M3.F32.PACK_AB_MERGE_C R33, RZ, R222, RZ ;  /* 0x000000deff21723e */ /* 0x000fe200048070ff */
[----:B--2---:R-:W2:Y:S01]  /*c7c0*/  LDL.LU R227, [R1+0x8] ;  /* 0x0000080001e37983 */ /* 0x004ea20000300800 */
[----:B------:R-:W-:-:S02]  /*c7d0*/  F2FP.SATFINITE.E4M3.F32.PACK_AB_MERGE_C R221, RZ, R221, RZ ;  /* 0x000000ddffdd723e */ /* 0x000fc400048070ff */
[----:B-1----:R-:W-:Y:S01]  /*c7e0*/  F2FP.SATFINITE.E4M3.F32.PACK_AB_MERGE_C R29, RZ, R220, RZ ;  /* 0x000000dcff1d723e */ /* 0x002fe200048070ff */
[----:B------:R-:W3:Y:S04]  /*c7f0*/  LDL.LU R226, [R1+0x4] ;  /* 0x0000040001e27983 */ /* 0x000ee80000300800 */
[----:B------:R-:W4:Y:S01]  /*c800*/  LDL.LU R224, [R1] ;  /* 0x0000000001e07983 */ /* 0x000f220000300800 */
[----:B------:R-:W-:-:S03]  /*c810*/  F2FP.SATFINITE.E4M3.F32.PACK_AB_MERGE_C R219, RZ, R219, RZ ;  /* 0x000000dbffdb723e */ /* 0x000fc600048070ff */
[----:B------:R-:W-:Y:S01]  /*c820*/  @!P3 STG.E.U8 desc[UR20][R26.64+0x8], R33 ;  /* 0x000008211a00b986 */ /* 0x000fe2000c101114 */
[----:B------:R-:W-:-:S03]  /*c830*/  ISETP.LT.OR P3, PT, R34, 0x11, !P0 ;  /* 0x000000112200780c */ /* 0x000fc60004761670 */
        /* <DEDUP_REMOVED lines=11> */
[----:B------:R-:W-:Y:S01]  /*c8f0*/  FMUL R214, R214, UR32 ;  /* 0x00000020d6d67c20 */ /* 0x000fe20008400000 */
[----:B------:R-:W-:Y:S01]  /*c900*/  F2FP.SATFINITE.E4M3.F32.PACK_AB_MERGE_C R217, RZ, R217, RZ ;  /* 0x000000d9ffd9723e */ /* 0x000fe200048070ff */
[----:B------:R-:W-:Y:S01]  /*c910*/  FMUL R213, R213, UR32 ;  /* 0x00000020d5d57c20 */ /* 0x000fe20008400000 */
        /* <DEDUP_REMOVED lines=8> */
[----:B------:R-:W-:Y:S02]  /*c9a0*/  FMUL R212, R212, UR32 ;  /* 0x00000020d4d47c20 */ /* 0x000fe40008400000 */
[----:B------:R-:W-:Y:S01]  /*c9b0*/  @!P6 STG.E.U8 desc[UR20][R24.64+0x19], R215 ;  /* 0x000019d71800e986 */ /* 0x000fe2000c101114 */
[----:B------:R-:W-:Y:S01]  /*c9c0*/  ISETP.LT.OR P6, PT, R34, 0x22, !P1 ;  /* 0x000000222200780c */ /* 0x000fe20004fc1670 */
[----:B------:R-:W-:Y:S01]  /*c9d0*/  FMUL R211, R211, UR32 ;  /* 0x00000020d3d37c20 */ /* 0x000fe20008400000 */
[----:B------:R-:W-:Y:S01]  /*c9e0*/  F2FP.SATFINITE.E4M3.F32.PACK_AB_MERGE_C R33, RZ, R214, RZ ;  /* 0x000000d6ff21723e */ /* 0x000fe200048070ff */
[----:B------:R-:W-:Y:S01]  /*c9f0*/  FMUL R210, R210, UR32 ;  /* 0x00000020d2d27c20 */ /* 0x000fe20008400000 */
[----:B------:R-:W-:Y:S01]  /*ca00*/  F2FP.SATFINITE.E4M3.F32.PACK_AB_MERGE_C R213, RZ, R213, RZ ;  /* 0x000000d5ffd5723e */ /* 0x000fe200048070ff */
[----:B------:R-:W-:Y:S01]  /*ca10*/  FMUL R209, R209, UR32 ;  /* 0x00000020d1d17c20 */ /* 0x000fe20008400000 */
        /* <DEDUP_REMOVED lines=8> */
[----:B------:R-:W-:-:S03]  /*caa0*/  ISETP.LT.OR P5, PT, R34, 0x29, !P1 ;  /* 0x000000292200780c */ /* 0x000fc60004fa1670 */
        /* <DEDUP_REMOVED lines=240> */
[----:B------:R0:W-:Y:S01]  /*d9b0*/  @!P6 STG.E.U8 desc[UR20][R24.64+0x99], R23 ;  /* 0x000099171800e986 */ /* 0x0001e2000c101114 */
        /* <DEDUP_REMOVED lines=11> */
[----:B------:R1:W-:Y:S01]  /*da70*/  @!P4 STG.E.U8 desc[UR20][R26.64+0x99], R21 ;  /* 0x000099151a00c986 */ /* 0x0003e2000c101114 */
[----:B------:R-:W-:-:S03]  /*da80*/  ISETP.LT.OR P4, PT, R34, 0xa2, !P0 ;  /* 0x000000a22200780c */ /* 0x000fc60004781670 */
[----:B------:R-:W-:Y:S01]  /*da90*/  @!P5 STG.E.U8 desc[UR20][R24.64+0xa0], R29 ;  /* 0x0000a01d1800d986 */ /* 0x000fe2000c101114 */
[----:B------:R-:W-:-:S03]  /*daa0*/  ISETP.LT.OR P5, PT, R34, 0xa9, !P1 ;  /* 0x000000a92200780c */ /* 0x000fc60004fa1670 */
[----:B------:R2:W-:Y:S01]  /*dab0*/  @!P6 STG.E.U8 desc[UR20][R24.64+0xa1], R19 ;  /* 0x0000a1131800e986 */ /* 0x0005e2000c101114 */
[----:B------:R-:W-:Y:S01]  /*dac0*/  ISETP.LT.OR P6, PT, R34, 0xaa, !P1 ;  /* 0x000000aa2200780c */ /* 0x000fe20004fc1670 */
[----:B------:R-:W-:Y:S01]  /*dad0*/  FMUL R15, R15, UR32 ;  /* 0x000000200f0f7c20 */ /* 0x000fe20008400000 */
[----:B0-----:R-:W-:Y:S01]  /*dae0*/  F2FP.SATFINITE.E4M3.F32.PACK_AB_MERGE_C R23, RZ, R18, RZ ;  /* 0x00000012ff17723e */ /* 0x001fe200048070ff */
[----:B------:R-:W-:Y:S01]  /*daf0*/  FMUL R14, R14, UR32 ;  /* 0x000000200e0e7c20 */ /* 0x000fe20008400000 */
[----:B------:R-:W-:Y:S01]  /*db00*/  F2FP.SATFINITE.E4M3.F32.PACK_AB_MERGE_C R17, RZ, R17, RZ ;  /* 0x00000011ff11723e */ /* 0x000fe200048070ff */
[----:B------:R-:W-:Y:S01]  /*db10*/  FMUL R13, R13, UR32 ;  /* 0x000000200d0d7c20 */ /* 0x000fe20008400000 */
[----:B-1----:R-:W-:Y:S01]  /*db20*/  F2FP.SATFINITE.E4M3.F32.PACK_AB_MERGE_C R21, RZ, R16, RZ ;  /* 0x00000010ff15723e */ /* 0x002fe200048070ff */
[----:B------:R-:W-:Y:S01]  /*db30*/  @!P3 STG.E.U8 desc[UR20][R26.64+0xa0], R23 ;  /* 0x0000a0171a00b986 */ /* 0x000fe2000c101114 */
[----:B------:R-:W-:Y:S02]  /*db40*/  F2FP.SATFINITE.E4M3.F32.PACK_AB_MERGE_C R15, RZ, R15, RZ ;  /* 0x0000000fff0f723e */ /* 0x000fe400048070ff */
[C---:B------:R-:W-:Y:S01]  /*db50*/  ISETP.LT.OR P3, PT, R34.reuse, 0xa9, !P0 ;  /* 0x000000a92200780c */ /* 0x040fe20004761670 */
[----:B------:R-:W-:Y:S01]  /*db60*/  @!P4 STG.E.U8 desc[UR20][R26.64+0xa1], R17 ;  /* 0x0000a1111a00c986 */ /* 0x000fe2000c101114 */
[----:B------:R-:W-:-:S03]  /*db70*/  ISETP.LT.OR P4, PT, R34, 0xaa, !P0 ;  /* 0x000000aa2200780c */ /* 0x000fc60004781670 */
[----:B------:R-:W-:Y:S01]  /*db80*/  @!P5 STG.E.U8 desc[UR20][R24.64+0xa8], R21 ;  /* 0x0000a8151800d986 */ /* 0x000fe2000c101114 */
[----:B------:R-:W-:Y:S01]  /*db90*/  ISETP.LT.OR P5, PT, R34, 0xb1, !P1 ;  /* 0x000000b12200780c */ /* 0x000fe20004fa1670 */
[----:B------:R-:W-:Y:S02]  /*dba0*/  FMUL R12, R12, UR32 ;  /* 0x000000200c0c7c20 */ /* 0x000fe40008400000 */
[----:B------:R0:W-:Y:S01]  /*dbb0*/  @!P6 STG.E.U8 desc[UR20][R24.64+0xa9], R15 ;  /* 0x0000a90f1800e986 */ /* 0x0001e2000c101114 */
[----:B------:R-:W-:Y:S01]  /*dbc0*/  ISETP.LT.OR P6, PT, R34, 0xb2, !P1 ;  /* 0x000000b22200780c */ /* 0x000fe20004fc1670 */
[----:B------:R-:W-:Y:S01]  /*dbd0*/  FMUL R11, R11, UR32 ;  /* 0x000000200b0b7c20 */ /* 0x000fe20008400000 */
[----:B--2---:R-:W-:Y:S01]  /*dbe0*/  F2FP.SATFINITE.E4M3.F32.PACK_AB_MERGE_C R19, RZ, R14, RZ ;  /* 0x0000000eff13723e */ /* 0x004fe200048070ff */
[----:B------:R-:W2:Y:S01]  /*dbf0*/  LDL.LU R223, [R1+0x18] ;  /* 0x0000180001df7983 */ /* 0x000ea20000300800 */
[----:B------:R-:W-:Y:S02]  /*dc00*/  F2FP.SATFINITE.E4M3.F32.PACK_AB_MERGE_C R13, RZ, R13, RZ ;  /* 0x0000000dff0d723e */ /* 0x000fe400048070ff */
[----:B------:R-:W-:Y:S01]  /*dc10*/  F2FP.SATFINITE.E4M3.F32.PACK_AB_MERGE_C R11, RZ, R11, RZ ;  /* 0x0000000bff0b723e */ /* 0x000fe200048070ff */
[----:B------:R-:W-:Y:S01]  /*dc20*/  @!P3 STG.E.U8 desc[UR20][R26.64+0xa8], R19 ;  /* 0x0000a8131a00b986 */ /* 0x000fe2000c101114 */
[----:B0-----:R-:W-:-:S03]  /*dc30*/  F2FP.SATFINITE.E4M3.F32.PACK_AB_MERGE_C R15, RZ, R12, RZ ;  /* 0x0000000cff0f723e */ /* 0x001fc600048070ff */
[----:B------:R0:W-:Y:S01]  /*dc40*/  @!P4 STG.E.U8 desc[UR20][R26.64+0xa9], R13 ;  /* 0x0000a90d1a00c986 */ /* 0x0001e2000c101114 */
[C---:B------:R-:W-:Y:S02]  /*dc50*/  ISETP.LT.OR P3, PT, R34.reuse, 0xb1, !P0 ;  /* 0x000000b12200780c */ /* 0x040fe40004761670 */
[C---:B------:R-:W-:Y:S01]  /*dc60*/  ISETP.LT.OR P4, PT, R34.reuse, 0xb2, !P0 ;  /* 0x000000b22200780c */ /* 0x040fe20004781670 */
[----:B------:R-:W-:Y:S01]  /*dc70*/  @!P5 STG.E.U8 desc[UR20][R24.64+0xb0], R15 ;  /* 0x0000b00f1800d986 */ /* 0x000fe2000c101114 */
[----:B------:R-:W-:Y:S01]  /*dc80*/  ISETP.LT.OR P5, PT, R34, 0xb9, !P1 ;  /* 0x000000b92200780c */ /* 0x000fe20004fa1670 */
[----:B------:R-:W-:Y:S01]  /*dc90*/  FMUL R10, R10, UR32 ;  /* 0x000000200a0a7c20 */ /* 0x000fe20008400000 */
[----:B------:R-:W-:Y:S01]  /*dca0*/  FMUL R9, R9, UR32 ;  /* 0x0000002009097c20 */ /* 0x000fe20008400000 */
[----:B------:R-:W2:Y:S01]  /*dcb0*/  LDL.LU R222, [R1+0x14] ;  /* 0x0000140001de7983 */ /* 0x000ea20000300800 */
[----:B------:R-:W-:-:S03]  /*dcc0*/  FMUL R8, R8, UR32 ;  /* 0x0000002008087c20 */ /* 0x000fc60008400000 */
[----:B------:R-:W2:Y:S01]  /*dcd0*/  LDL.LU R220, [R1+0x10] ;  /* 0x0000100001dc7983 */ /* 0x000ea20000300800 */
[----:B------:R-:W-:-:S03]  /*dce0*/  F2FP.SATFINITE.E4M3.F32.PACK_AB_MERGE_C R17, RZ, R10, RZ ;  /* 0x0000000aff11723e */ /* 0x000fc600048070ff */
[----:B------:R-:W2:Y:S01]  /*dcf0*/  LDL.LU R221, [R1+0xc] ;  /* 0x00000c0001dd7983 */ /* 0x000ea20000300800 */
[----:B------:R-:W-:Y:S01]  /*dd00*/  F2FP.SATFINITE.E4M3.F32.PACK_AB_MERGE_C R9, RZ, R9, RZ ;  /* 0x00000009ff09723e */ /* 0x000fe200048070ff */
[----:B------:R-:W-:Y:S01]  /*dd10*/  FMUL R7, R7, UR32 ;  /* 0x0000002007077c20 */ /* 0x000fe20008400000 */
[----:B0-----:R-:W-:Y:S01]  /*dd20*/  F2FP.SATFINITE.E4M3.F32.PACK_AB_MERGE_C R13, RZ, R8, RZ ;  /* 0x00000008ff0d723e */ /* 0x001fe200048070ff */
[----:B------:R0:W-:Y:S01]  /*dd30*/  @!P6 STG.E.U8 desc[UR20][R24.64+0xb1], R11 ;  /* 0x0000b10b1800e986 */ /* 0x0001e2000c101114 */
[----:B------:R-:W-:Y:S01]  /*dd40*/  ISETP.LT.OR P6, PT, R34, 0xba, !P1 ;  /* 0x000000ba2200780c */ /* 0x000fe20004fc1670 */
[----:B-----5:R-:W-:Y:S01]  /*dd50*/  FMUL R2, R2, UR32 ;  /* 0x0000002002027c20 */ /* 0x020fe20008400000 */
[----:B------:R-:W-:Y:S01]  /*dd60*/  F2FP.SATFINITE.E4M3.F32.PACK_AB_MERGE_C R7, RZ, R7, RZ ;  /* 0x00000007ff07723e */ /* 0x000fe200048070ff */
[----:B------:R-:W-:Y:S01]  /*dd70*/  @!P3 STG.E.U8 desc[UR20][R26.64+0xb0], R17 ;  /* 0x0000b0111a00b986 */ /* 0x000fe2000c101114 */
[----:B------:R-:W-:Y:S01]  /*dd80*/  FMUL R3, R3, UR32 ;  /* 0x0000002003037c20 */ /* 0x000fe20008400000 */
[----:B------:R-:W-:Y:S01]  /*dd90*/  FMUL R4, R4, UR32 ;  /* 0x0000002004047c20 */ /* 0x000fe20008400000 */
[C---:B------:R-:W-:Y:S01]  /*dda0*/  ISETP.LT.OR P3, PT, R34.reuse, 0xb9, !P0 ;  /* 0x000000b92200780c */ /* 0x040fe20004761670 */
[----:B------:R1:W-:Y:S01]  /*ddb0*/  @!P4 STG.E.U8 desc[UR20][R26.64+0xb1], R9 ;  /* 0x0000b1091a00c986 */ /* 0x0003e2000c101114 */
[----:B------:R-:W-:Y:S01]  /*ddc0*/  ISETP.LT.OR P4, PT, R34, 0xba, !P0 ;  /* 0x000000ba2200780c */ /* 0x000fe20004781670 */
[----:B------:R-:W-:Y:S01]  /*ddd0*/  FMUL R6, R6, UR32 ;  /* 0x0000002006067c20 */ /* 0x000fe20008400000 */
[----:B------:R-:W-:Y:S01]  /*dde0*/  FMUL R5, R5, UR32 ;  /* 0x0000002005057c20 */ /* 0x000fe20008400000 */
[----:B------:R3:W-:Y:S01]  /*ddf0*/  @!P5 STG.E.U8 desc[UR20][R24.64+0xb8], R13 ;  /* 0x0000b80d1800d986 */ /* 0x0007e2000c101114 */
[----:B------:R-:W-:Y:S01]  /*de00*/  ISETP.LT.OR P5, PT, R34, 0xc1, !P1 ;  /* 0x000000c12200780c */ /* 0x000fe20004fa1670 */
[----:B------:R-:W-:Y:S01]  /*de10*/  FMUL R0, R0, UR32 ;  /* 0x0000002000007c20 */ /* 0x000fe20008400000 */
[----:B0-----:R-:W-:Y:S01]  /*de20*/  F2FP.SATFINITE.E4M3.F32.PACK_AB_MERGE_C R11, RZ, R6, RZ ;  /* 0x00000006ff0b723e */ /* 0x001fe200048070ff */
[----:B------:R-:W2:Y:S01]  /*de30*/  LDL.LU R225, [R1+0x1c] ;  /* 0x00001c0001e17983 */ /* 0x000ea20000300800 */
[----:B------:R-:W-:-:S03]  /*de40*/  F2FP.SATFINITE.E4M3.F32.PACK_AB_MERGE_C R5, RZ, R5, RZ ;  /* 0x00000005ff05723e */ /* 0x000fc600048070ff */
[----:B------:R0:W-:Y:S01]  /*de50*/  @!P6 STG.E.U8 desc[UR20][R24.64+0xb9], R7 ;  /* 0x0000b9071800e986 */ /* 0x0001e2000c101114 */
[----:B-1----:R-:W-:Y:S01]  /*de60*/  F2FP.SATFINITE.E4M3.F32.PACK_AB_MERGE_C R9, RZ, R4, RZ ;  /* 0x00000004ff09723e */ /* 0x002fe200048070ff */
[----:B------:R-:W-:Y:S01]  /*de70*/  FMUL R4, R227, UR32 ;  /* 0x00000020e3047c20 */ /* 0x000fe20008400000 */
[----:B------:R-:W-:Y:S01]  /*de80*/  ISETP.LT.OR P6, PT, R34, 0xc2, !P1 ;  /* 0x000000c22200780c */ /* 0x000fe20004fc1670 */
[----:B------:R-:W-:Y:S01]  /*de90*/  @!P3 STG.E.U8 desc[UR20][R26.64+0xb8], R11 ;  /* 0x0000b80b1a00b986 */ /* 0x000fe2000c101114 */
[----:B---3--:R-:W-:Y:S01]  /*dea0*/  F2FP.SATFINITE.E4M3.F32.PACK_AB_MERGE_C R13, RZ, R2, RZ ;  /* 0x00000002ff0d723e */ /* 0x008fe200048070ff */
[----:B----4-:R-:W-:Y:S01]  /*deb0*/  FMUL R2, R224, UR32 ;  /* 0x00000020e0027c20 */ /* 0x010fe20008400000 */
[----:B------:R-:W-:Y:S01]  /*dec0*/  ISETP.LT.OR P3, PT, R34, 0xc1, !P0 ;  /* 0x000000c12200780c */ /* 0x000fe20004761670 */
[----:B------:R-:W3:Y:S01]  /*ded0*/  LDL.LU R224, [R1+0x20] ;  /* 0x0000200001e07983 */ /* 0x000ee20000300800 */
[----:B0-----:R-:W-:Y:S01]  /*dee0*/  F2FP.SATFINITE.E4M3.F32.PACK_AB_MERGE_C R7, RZ, R3, RZ ;  /* 0x00000003ff07723e */ /* 0x001fe200048070ff */
[----:B------:R-:W-:-:S02]  /*def0*/  FMUL R3, R226, UR32 ;  /* 0x00000020e2037c20 */ /* 0x000fc40008400000 */
[----:B------:R0:W-:Y:S01]  /*df00*/  @!P4 STG.E.U8 desc[UR20][R26.64+0xb9], R5 ;  /* 0x0000b9051a00c986 */ /* 0x0001e2000c101114 */
[----:B------:R-:W-:-:S03]  /*df10*/  ISETP.LT.OR P4, PT, R34, 0xc2, !P0 ;  /* 0x000000c22200780c */ /* 0x000fc60004781670 */
[----:B------:R-:W4:Y:S04]  /*df20*/  LDL.LU R226, [R1+0x24] ;  /* 0x0000240001e27983 */ /* 0x000f280000300800 */
[----:B------:R-:W4:Y:S04]  /*df30*/  LDL.LU R227, [R1+0x28] ;  /* 0x0000280001e37983 */ /* 0x000f280000300800 */
[----:B------:R-:W-:Y:S01]  /*df40*/  @!P5 STG.E.U8 desc[UR20][R24.64+0xc0], R9 ;  /* 0x0000c0091800d986 */ /* 0x000fe2000c101114 */
[C---:B------:R-:W-:Y:S02]  /*df50*/  ISETP.LT.OR P5, PT, R34.reuse, 0xc9, !P1 ;  /* 0x000000c92200780c */ /* 0x040fe40004fa1670 */
[----:B0-----:R-:W-:Y:S01]  /*df60*/  F2FP.SATFINITE.E4M3.F32.PACK_AB_MERGE_C R5, RZ, R0, RZ ;  /* 0x00000000ff05723e */ /* 0x001fe200048070ff */
[----:B------:R0:W-:Y:S01]  /*df70*/  @!P6 STG.E.U8 desc[UR20][R24.64+0xc1], R7 ;  /* 0x0000c1071800e986 */ /* 0x0001e2000c101114 */
[----:B------:R-:W-:-:S03]  /*df80*/  ISETP.LT.OR P6, PT, R34, 0xca, !P1 ;  /* 0x000000ca2200780c */ /* 0x000fc60004fc1670 */
[----:B------:R-:W-:Y:S01]  /*df90*/  @!P3 STG.E.U8 desc[UR20][R26.64+0xc0], R13 ;  /* 0x0000c00d1a00b986 */ /* 0x000fe2000c101114 */
[----:B------:R-:W-:-:S03]  /*dfa0*/  ISETP.LT.OR P3, PT, R34, 0xc9, !P0 ;  /* 0x000000c92200780c */ /* 0x000fc60004761670 */
[----:B------:R1:W-:Y:S01]  /*dfb0*/  @!P4 STG.E.U8 desc[UR20][R26.64+0xc1], R5 ;  /* 0x0000c1051a00c986 */ /* 0x0003e2000c101114 */
[----:B0-----:R-:W-:Y:S02]  /*dfc0*/  F2FP.SATFINITE.E4M3.F32.PACK_AB_MERGE_C R7, RZ, R2, RZ ;  /* 0x00000002ff07723e */ /* 0x001fe400048070ff */
[----:B------:R-:W-:-:S03]  /*dfd0*/  ISETP.LT.OR P4, PT, R34, 0xca, !P0 ;  /* 0x000000ca2200780c */ /* 0x000fc60004781670 */
[----:B------:R0:W-:Y:S01]  /*dfe0*/  @!P5 STG.E.U8 desc[UR20][R24.64+0xc8], R7 ;  /* 0x0000c8071800d986 */ /* 0x0001e2000c101114 */
[----:B------:R-:W-:Y:S02]  /*dff0*/  ISETP.LT.OR P5, PT, R34, 0xd1, !P1 ;  /* 0x000000d12200780c */ /* 0x000fe40004fa1670 */
[----:B------:R-:W-:Y:S02]  /*e000*/  F2FP.SATFINITE.E4M3.F32.PACK_AB_MERGE_C R9, RZ, R3, RZ ;  /* 0x00000003ff09723e */ /* 0x000fe400048070ff */
[----:B------:R-:W-:-:S03]  /*e010*/  F2FP.SATFINITE.E4M3.F32.PACK_AB_MERGE_C R11, RZ, R4, RZ ;  /* 0x00000004ff0b723e */ /* 0x000fc600048070ff */
[----:B------:R0:W-:Y:S04]  /*e020*/  @!P6 STG.E.U8 desc[UR20][R24.64+0xc9], R9 ;  /* 0x0000c9091800e986 */ /* 0x0001e8000c101114 */
[----:B------:R-:W-:Y:S01]  /*e030*/  @!P3 STG.E.U8 desc[UR20][R26.64+0xc8], R11 ;  /* 0x0000c80b1a00b986 */ /* 0x000fe2000c101114 */
[----:B--2---:R-:W-:Y:S01]  /*e040*/  FMUL R2, R220, UR32 ;  /* 0x00000020dc027c20 */ /* 0x004fe20008400000 */
[----:B------:R-:W-:Y:S02]  /*e050*/  FMUL R0, R221, UR32 ;  /* 0x00000020dd007c20 */ /* 0x000fe40008400000 */
[----:B------:R-:W2:Y:S03]  /*e060*/  LDL.LU R221, [R1+0x2c] ;  /* 0x00002c0001dd7983 */ /* 0x000ea60000300800 */
[----:B-1----:R-:W-:Y:S01]  /*e070*/  F2FP.SATFINITE.E4M3.F32.PACK_AB_MERGE_C R5, RZ, R0, RZ ;  /* 0x00000000ff05723e */ /* 0x002fe200048070ff */
[----:B------:R-:W2:Y:S01]  /*e080*/  LDL.LU R220, [R1+0x30] ;  /* 0x0000300001dc7983 */ /* 0x000ea20000300800 */
[----:B------:R-:W-:Y:S01]  /*e090*/  FMUL R0, R223, UR32 ;  /* 0x00000020df007c20 */ /* 0x000fe20008400000 */
[----:B------:R-:W-:Y:S01]  /*e0a0*/  FMUL R3, R222, UR32 ;  /* 0x00000020de037c20 */ /* 0x000fe20008400000 */
[----:B0-----:R-:W-:Y:S01]  /*e0b0*/  F2FP.SATFINITE.E4M3.F32.PACK_AB_MERGE_C R7, RZ, R2, RZ ;  /* 0x00000002ff07723e */ /* 0x001fe200048070ff */
[----:B------:R-:W2:Y:S02]  /*e0c0*/  LDL.LU R222, [R1+0x34] ;  /* 0x0000340001de7983 */ /* 0x000ea40000300800 */
[----:B------:R-:W-:-:S02]  /*e0d0*/  F2FP.SATFINITE.E4M3.F32.PACK_AB_MERGE_C R13, RZ, R0, RZ ;  /* 0x00000000ff0d723e */ /* 0x000fc400048070ff */
[----:B------:R-:W2:Y:S01]  /*e0e0*/  LDL.LU R223, [R1+0x38] ;  /* 0x0000380001df7983 */ /* 0x000ea20000300800 */
[----:B------:R-:W-:Y:S01]  /*e0f0*/  F2FP.SATFINITE.E4M3.F32.PACK_AB_MERGE_C R9, RZ, R3, RZ ;  /* 0x00000003ff09723e */ /* 0x000fe200048070ff */
[----:B------:R-:W-:Y:S02]  /*e100*/  FMUL R2, R225, UR32 ;  /* 0x00000020e1027c20 */ /* 0x000fe40008400000 */
[----:B------:R-:W2:Y:S04]  /*e110*/  LDL.LU R225, [R1+0x3c] ;  /* 0x00003c0001e17983 */ /* 0x000ea80000300800 */
[----:B------:R-:W-:Y:S01]  /*e120*/  @!P4 STG.E.U8 desc[UR20][R26.64+0xc9], R5 ;  /* 0x0000c9051a00c986 */ /* 0x000fe2000c101114 */
[----:B---3--:R-:W-:-:S03]  /*e130*/  FMUL R0, R224, UR32 ;  /* 0x00000020e0007c20 */ /* 0x008fc60008400000 */
[----:B------:R0:W-:Y:S04]  /*e140*/  @!P5 STG.E.U8 desc[UR20][R24.64+0xd0], R7 ;  /* 0x0000d0071800d986 */ /* 0x0001e8000c101114 */
[----:B------:R-:W3:Y:S01]  /*e150*/  LDL.LU R224, [R1+0x40] ;  /* 0x0000400001e07983 */ /* 0x000ee20000300800 */
[----:B----4-:R-:W-:-:S03]  /*e160*/  FMUL R3, R226, UR32 ;  /* 0x00000020e2037c20 */ /* 0x010fc60008400000 */
[----:B------:R-:W4:Y:S01]  /*e170*/  LDL.LU R226, [R1+0x44] ;  /* 0x0000440001e27983 */ /* 0x000f220000300800 */
[----:B0-----:R-:W-:Y:S01]  /*e180*/  F2FP.SATFINITE.E4M3.F32.PACK_AB_MERGE_C R7, RZ, R0, RZ ;  /* 0x00000000ff07723e */ /* 0x001fe200048070ff */
[----:B------:R-:W-:Y:S02]  /*e190*/  FMUL R0, R227, UR32 ;  /* 0x00000020e3007c20 */ /* 0x000fe40008400000 */
[----:B------:R-:W4:Y:S01]  /*e1a0*/  LDL.LU R227, [R1+0x48] ;  /* 0x0000480001e37983 */ /* 0x000f220000300800 */
[C---:B------:R-:W-:Y:S02]  /*e1b0*/  ISETP.LT.OR P6, PT, R34.reuse, 0xd2, !P1 ;  /* 0x000000d22200780c */ /* 0x040fe40004fc1670 */
[C---:B------:R-:W-:Y:S01]  /*e1c0*/  ISETP.LT.OR P4, PT, R34.reuse, 0xd2, !P0 ;  /* 0x000000d22200780c */ /* 0x040fe20004781670 */
[----:B------:R-:W4:Y:S01]  /*e1d0*/  LDL.LU R219, [R1+0x4c] ;  /* 0x00004c0001db7983 */ /* 0x000f220000300800 */
[----:B------:R-:W-:Y:S02]  /*e1e0*/  F2FP.SATFINITE.E4M3.F32.PACK_AB_MERGE_C R5, RZ, R2, RZ ;  /* 0x00000002ff05723e */ /* 0x000fe400048070ff */
[----:B------:R-:W-:-:S02]  /*e1f0*/  ISETP.LT.OR P3, PT, R34, 0xd1, !P0 ;  /* 0x000000d12200780c */ /* 0x000fc40004761670 */
[----:B------:R-:W-:Y:S02]  /*e200*/  ISETP.LT.OR P5, PT, R34, 0xd9, !P1 ;  /* 0x000000d92200780c */ /* 0x000fe40004fa1670 */
[----:B------:R-:W-:-:S03]  /*e210*/  F2FP.SATFINITE.E4M3.F32.PACK_AB_MERGE_C R11, RZ, R0, RZ ;  /* 0x00000000ff0b723e */ /* 0x000fc600048070ff */
[----:B------:R0:W-:Y:S01]  /*e220*/  @!P6 STG.E.U8 desc[UR20][R24.64+0xd1], R9 ;  /* 0x0000d1091800e986 */ /* 0x0001e2000c101114 */
[----:B------:R-:W-:-:S03]  /*e230*/  ISETP.LT.OR P6, PT, R34, 0xda, !P1 ;  /* 0x000000da2200780c */ /* 0x000fc60004fc1670 */
[----:B------:R1:W-:Y:S01]  /*e240*/  @!P4 STG.E.U8 desc[UR20][R26.64+0xd1], R5 ;  /* 0x0000d1051a00c986 */ /* 0x0003e2000c101114 */
[----:B------:R-:W-:-:S03]  /*e250*/  ISETP.LT.OR P4, PT, R34, 0xda, !P0 ;  /* 0x000000da2200780c */ /* 0x000fc60004781670 */
[----:B------:R-:W-:Y:S01]  /*e260*/  @!P3 STG.E.U8 desc[UR20][R26.64+0xd0], R13 ;  /* 0x0000d00d1a00b986 */ /* 0x000fe2000c101114 */
[----:B0-----:R-:W-:-:S03]  /*e270*/  F2FP.SATFINITE.E4M3.F32.PACK_AB_MERGE_C R9, RZ, R3, RZ ;  /* 0x00000003ff09723e */ /* 0x001fc600048070ff */
[----:B------:R0:W-:Y:S04]  /*e280*/  @!P5 STG.E.U8 desc[UR20][R24.64+0xd8], R7 ;  /* 0x0000d8071800d986 */ /* 0x0001e8000c101114 */
[----:B------:R0:W-:Y:S01]  /*e290*/  @!P6 STG.E.U8 desc[UR20][R24.64+0xd9], R9 ;  /* 0x0000d9091800e986 */ /* 0x0001e2000c101114 */
[----:B--2---:R-:W-:-:S03]  /*e2a0*/  FMUL R0, R221, UR32 ;  /* 0x00000020dd007c20 */ /* 0x004fc60008400000 */
[----:B------:R-:W2:Y:S01]  /*e2b0*/  LDL.LU R221, [R1+0x50] ;  /* 0x0000500001dd7983 */ /* 0x000ea20000300800 */
[----:B------:R-:W-:-:S03]  /*e2c0*/  FMUL R2, R220, UR32 ;  /* 0x00000020dc027c20 */ /* 0x000fc60008400000 */
[----:B------:R-:W2:Y:S01]  /*e2d0*/  LDL.LU R220, [R1+0x54] ;  /* 0x0000540001dc7983 */ /* 0x000ea20000300800 */
[----:B-1----:R-:W-:Y:S01]  /*e2e0*/  F2FP.SATFINITE.E4M3.F32.PACK_AB_MERGE_C R5, RZ, R0, RZ ;  /* 0x00000000ff05723e */ /* 0x002fe200048070ff */
[----:B------:R-:W-:Y:S02]  /*e2f0*/  FMUL R3, R222, UR32 ;  /* 0x00000020de037c20 */ /* 0x000fe40008400000 */
[----:B------:R-:W2:Y:S01]  /*e300*/  LDL.LU R222, [R1+0x58] ;  /* 0x0000580001de7983 */ /* 0x000ea20000300800 */
[----:B0-----:R-:W-:Y:S01]  /*e310*/  F2FP.SATFINITE.E4M3.F32.PACK_AB_MERGE_C R7, RZ, R2, RZ ;  /* 0x00000002ff07723e */ /* 0x001fe200048070ff */
[----:B------:R-:W-:Y:S01]  /*e320*/  FMUL R4, R223, UR32 ;  /* 0x00000020df047c20 */ /* 0x000fe20008400000 */
[----:B------:R-:W-:Y:S01]  /*e330*/  F2FP.SATFINITE.E4M3.F32.PACK_AB_MERGE_C R9, RZ, R3, RZ ;  /* 0x00000003ff09723e */ /* 0x000fe200048070ff */
[----:B------:R-:W2:Y:S01]  /*e340*/  LDL.LU R223, [R1+0x5c] ;  /* 0x00005c0001df7983 */ /* 0x000ea20000300800 */
[----:B------:R-:W-:-:S03]  /*e350*/  FMUL R0, R225, UR32 ;  /* 0x00000020e1007c20 */ /* 0x000fc60008400000 */
[----:B------:R0:W-:Y:S04]  /*e360*/  @!P4 STG.E.U8 desc[UR20][R26.64+0xd9], R5 ;  /* 0x0000d9051a00c986 */ /* 0x0001e8000c101114 */
[----:B------:R-:W2:Y:S01]  /*e370*/  LDL.LU R225, [R1+0x60] ;  /* 0x0000600001e17983 */ /* 0x000ea20000300800 */
[----:B0-----:R-:W-:Y:S01]  /*e380*/  F2FP.SATFINITE.E4M3.F32.PACK_AB_MERGE_C R5, RZ, R0, RZ ;  /* 0x00000000ff05723e */ /* 0x001fe200048070ff */
[----:B---3--:R-:W-:Y:S02]  /*e390*/  FMUL R2, R224, UR32 ;  /* 0x00000020e0027c20 */ /* 0x008fe40008400000 */
[----:B------:R-:W3:Y:S01]  /*e3a0*/  LDL.LU R224, [R1+0x64] ;  /* 0x0000640001e07983 */ /* 0x000ee20000300800 */
[----:B----4-:R-:W-:-:S03]  /*e3b0*/  FMUL R3, R226, UR32 ;  /* 0x00000020e2037c20 */ /* 0x010fc60008400000 */
[----:B------:R-:W4:Y:S01]  /*e3c0*/  LDL.LU R226, [R1+0x68] ;  /* 0x0000680001e27983 */ /* 0x000f220000300800 */
[----:B------:R-:W-:-:S03]  /*e3d0*/  FMUL R0, R227, UR32 ;  /* 0x00000020e3007c20 */ /* 0x000fc60008400000 */
[----:B------:R-:W4:Y:S01]  /*e3e0*/  LDL.LU R227, [R1+0x6c] ;  /* 0x00006c0001e37983 */ /* 0x000f220000300800 */
[C---:B------:R-:W-:Y:S02]  /*e3f0*/  ISETP.LT.OR P3, PT, R34.reuse, 0xd9, !P0 ;  /* 0x000000d92200780c */ /* 0x040fe40004761670 */
[C---:B------:R-:W-:Y:S02]  /*e400*/  ISETP.LT.OR P5, PT, R34.reuse, 0xe1, !P1 ;  /* 0x000000e12200780c */ /* 0x040fe40004fa1670 */
[C---:B------:R-:W-:Y:S02]  /*e410*/  ISETP.LT.OR P6, PT, R34.reuse, 0xe2, !P1 ;  /* 0x000000e22200780c */ /* 0x040fe40004fc1670 */
[----:B------:R-:W-:-:S07]  /*e420*/  ISETP.LT.OR P4, PT, R34, 0xe2, !P0 ;  /* 0x000000e22200780c */ /* 0x000fce0004781670 */
[----:B------:R-:W-:Y:S01]  /*e430*/  @!P3 STG.E.U8 desc[UR20][R26.64+0xd8], R11 ;  /* 0x0000d80b1a00b986 */ /* 0x000fe2000c101114 */
[----:B------:R-:W-:-:S03]  /*e440*/  ISETP.LT.OR P3, PT, R34, 0xe1, !P0 ;  /* 0x000000e12200780c */ /* 0x000fc60004761670 */
[----:B------:R0:W-:Y:S01]  /*e450*/  @!P5 STG.E.U8 desc[UR20][R24.64+0xe0], R7 ;  /* 0x0000e0071800d986 */ /* 0x0001e2000c101114 */
[----:B------:R-:W-:-:S03]  /*e460*/  ISETP.LT.OR P5, PT, R34, 0xe9, !P1 ;  /* 0x000000e92200780c */ /* 0x000fc60004fa1670 */
[----:B------:R1:W-:Y:S01]  /*e470*/  @!P6 STG.E.U8 desc[UR20][R24.64+0xe1], R9 ;  /* 0x0000e1091800e986 */ /* 0x0003e2000c101114 */
[----:B------:R-:W-:Y:S02]  /*e480*/  ISETP.LT.OR P6, PT, R34, 0xea, !P1 ;  /* 0x000000ea2200780c */ /* 0x000fe40004fc1670 */
[----:B------:R-:W-:Y:S01]  /*e490*/  F2FP.SATFINITE.E4M3.F32.PACK_AB_MERGE_C R13, RZ, R4, RZ ;  /* 0x00000004ff0d723e */ /* 0x000fe200048070ff */
[----:B------:R1:W-:Y:S01]  /*e4a0*/  @!P4 STG.E.U8 desc[UR20][R26.64+0xe1], R5 ;  /* 0x0000e1051a00c986 */ /* 0x0003e2000c101114 */
[----:B0-----:R-:W-:-:S03]  /*e4b0*/  F2FP.SATFINITE.E4M3.F32.PACK_AB_MERGE_C R7, RZ, R2, RZ ;  /* 0x00000002ff07723e */ /* 0x001fc600048070ff */
[----:B------:R-:W-:Y:S01]  /*e4c0*/  @!P3 STG.E.U8 desc[UR20][R26.64+0xe0], R13 ;  /* 0x0000e00d1a00b986 */ /* 0x000fe2000c101114 */
[----:B-1----:R-:W-:-:S03]  /*e4d0*/  F2FP.SATFINITE.E4M3.F32.PACK_AB_MERGE_C R9, RZ, R3, RZ ;  /* 0x00000003ff09723e */ /* 0x002fc600048070ff */
[----:B------:R0:W-:Y:S01]  /*e4e0*/  @!P5 STG.E.U8 desc[UR20][R24.64+0xe8], R7 ;  /* 0x0000e8071800d986 */ /* 0x0001e2000c101114 */
[C---:B------:R-:W-:Y:S02]  /*e4f0*/  ISETP.LT.OR P3, PT, R34.reuse, 0xe9, !P0 ;  /* 0x000000e92200780c */ /* 0x040fe40004761670 */
[C---:B------:R-:W-:Y:S01]  /*e500*/  ISETP.LT.OR P4, PT, R34.reuse, 0xea, !P0 ;  /* 0x000000ea2200780c */ /* 0x040fe20004781670 */
[----:B------:R1:W-:Y:S01]  /*e510*/  @!P6 STG.E.U8 desc[UR20][R24.64+0xe9], R9 ;  /* 0x0000e9091800e986 */ /* 0x0003e2000c101114 */
[C---:B------:R-:W-:Y:S01]  /*e520*/  ISETP.LT.OR P5, PT, R34.reuse, 0xf1, !P1 ;  /* 0x000000f12200780c */ /* 0x040fe20004fa1670 */
[----:B------:R-:W-:Y:S01]  /*e530*/  FMUL R2, R219, UR32 ;  /* 0x00000020db027c20 */ /* 0x000fe20008400000 */
[----:B------:R-:W-:Y:S02]  /*e540*/  ISETP.LT.OR P6, PT, R34, 0xf2, !P1 ;  /* 0x000000f22200780c */ /* 0x000fe40004fc1670 */
[----:B------:R-:W-:Y:S02]  /*e550*/  F2FP.SATFINITE.E4M3.F32.PACK_AB_MERGE_C R11, RZ, R0, RZ ;  /* 0x00000000ff0b723e */ /* 0x000fe400048070ff */
[----:B------:R-:W-:-:S03]  /*e560*/  F2FP.SATFINITE.E4M3.F32.PACK_AB_MERGE_C R5, RZ, R2, RZ ;  /* 0x00000002ff05723e */ /* 0x000fc600048070ff */
[----:B------:R-:W-:Y:S01]  /*e570*/  @!P3 STG.E.U8 desc[UR20][R26.64+0xe8], R11 ;  /* 0x0000e80b1a00b986 */ /* 0x000fe2000c101114 */
[----:B------:R-:W-:-:S03]  /*e580*/  ISETP.LT.OR P3, PT, R34, 0xf1, !P0 ;  /* 0x000000f12200780c */ /* 0x000fc60004761670 */
[----:B------:R-:W-:Y:S01]  /*e590*/  @!P4 STG.E.U8 desc[UR20][R26.64+0xe9], R5 ;  /* 0x0000e9051a00c986 */ /* 0x000fe2000c101114 */
[C---:B------:R-:W-:Y:S02]  /*e5a0*/  ISETP.LT.OR P4, PT, R34.reuse, 0xf9, !P1 ;  /* 0x000000f92200780c */ /* 0x040fe40004f81670 */
[----:B------:R-:W-:Y:S01]  /*e5b0*/  ISETP.LT.OR P1, PT, R34, 0xfa, !P1 ;  /* 0x000000fa2200780c */ /* 0x000fe20004f21670 */
[----:B--2---:R-:W-:Y:S01]  /*e5c0*/  FMUL R0, R221, UR32 ;  /* 0x00000020dd007c20 */ /* 0x004fe20008400000 */
[----:B------:R-:W-:-:S04]  /*e5d0*/  FMUL R3, R220, UR32 ;  /* 0x00000020dc037c20 */ /* 0x000fc80008400000 */
[----:B0-----:R-:W-:Y:S02]  /*e5e0*/  F2FP.SATFINITE.E4M3.F32.PACK_AB_MERGE_C R7, RZ, R0, RZ ;  /* 0x00000000ff07723e */ /* 0x001fe400048070ff */
[----:B-1----:R-:W-:Y:S01]  /*e5f0*/  F2FP.SATFINITE.E4M3.F32.PACK_AB_MERGE_C R9, RZ, R3, RZ ;  /* 0x00000003ff09723e */ /* 0x002fe200048070ff */
[----:B------:R-:W-:Y:S02]  /*e600*/  FMUL R0, R222, UR32 ;  /* 0x00000020de007c20 */ /* 0x000fe40008400000 */
[----:B------:R0:W-:Y:S01]  /*e610*/  @!P5 STG.E.U8 desc[UR20][R24.64+0xf0], R7 ;  /* 0x0000f0071800d986 */ /* 0x0001e2000c101114 */
[----:B------:R-:W-:-:S03]  /*e620*/  ISETP.LT.OR P5, PT, R34, 0xf2, !P0 ;  /* 0x000000f22200780c */ /* 0x000fc600047a1670 */
[----:B------:R1:W-:Y:S01]  /*e630*/  @!P6 STG.E.U8 desc[UR20][R24.64+0xf1], R9 ;  /* 0x0000f1091800e986 */ /* 0x0003e2000c101114 */
[C---:B------:R-:W-:Y:S02]  /*e640*/  ISETP.LT.OR P6, PT, R34.reuse, 0xf9, !P0 ;  /* 0x000000f92200780c */ /* 0x040fe400047c1670 */
[----:B------:R-:W-:Y:S01]  /*e650*/  F2FP.SATFINITE.E4M3.F32.PACK_AB_MERGE_C R13, RZ, R0, RZ ;  /* 0x00000000ff0d723e */ /* 0x000fe200048070ff */
[----:B------:R-:W-:Y:S01]  /*e660*/  FMUL R0, R223, UR32 ;  /* 0x00000020df007c20 */ /* 0x000fe20008400000 */
[----:B------:R-:W-:Y:S01]  /*e670*/  ISETP.LT.OR P0, PT, R34, 0xfa, !P0 ;  /* 0x000000fa2200780c */ /* 0x000fe20004701670 */
[----:B------:R-:W-:-:S03]  /*e680*/  FMUL R2, R225, UR32 ;  /* 0x00000020e1027c20 */ /* 0x000fc60008400000 */
[----:B0-----:R-:W-:Y:S02]  /*e690*/  F2FP.SATFINITE.E4M3.F32.PACK_AB_MERGE_C R7, RZ, R0, RZ ;  /* 0x00000000ff07723e */ /* 0x001fe400048070ff */
[----:B-1----:R-:W-:Y:S01]  /*e6a0*/  F2FP.SATFINITE.E4M3.F32.PACK_AB_MERGE_C R9, RZ, R2, RZ ;  /* 0x00000002ff09723e */ /* 0x002fe200048070ff */
[----:B---3--:R-:W-:Y:S01]  /*e6b0*/  FMUL R3, R224, UR32 ;  /* 0x00000020e0037c20 */ /* 0x008fe20008400000 */
[----:B----4-:R-:W-:Y:S01]  /*e6c0*/  FMUL R4, R226, UR32 ;  /* 0x00000020e2047c20 */ /* 0x010fe20008400000 */
[----:B------:R-:W-:-:S03]  /*e6d0*/  FMUL R5, R227, UR32 ;  /* 0x00000020e3057c20 */ /* 0x000fc60008400000 */
[----:B------:R-:W-:Y:S02]  /*e6e0*/  F2FP.SATFINITE.E4M3.F32.PACK_AB_MERGE_C R3, RZ, R3, RZ ;  /* 0x00000003ff03723e */ /* 0x000fe400048070ff */
[----:B------:R-:W-:Y:S02]  /*e6f0*/  F2FP.SATFINITE.E4M3.F32.PACK_AB_MERGE_C R11, RZ, R4, RZ ;  /* 0x00000004ff0b723e */ /* 0x000fe400048070ff */
[----:B------:R-:W-:Y:S01]  /*e700*/  F2FP.SATFINITE.E4M3.F32.PACK_AB_MERGE_C R5, RZ, R5, RZ ;  /* 0x00000005ff05723e */ /* 0x000fe200048070ff */
[----:B------:R0:W-:Y:S04]  /*e710*/  @!P3 STG.E.U8 desc[UR20][R26.64+0xf0], R13 ;  /* 0x0000f00d1a00b986 */ /* 0x0001e8000c101114 */
[----:B------:R0:W-:Y:S04]  /*e720*/  @!P5 STG.E.U8 desc[UR20][R26.64+0xf1], R7 ;  /* 0x0000f1071a00d986 */ /* 0x0001e8000c101114 */
[----:B------:R0:W-:Y:S04]  /*e730*/  @!P4 STG.E.U8 desc[UR20][R24.64+0xf8], R9 ;  /* 0x0000f8091800c986 */ /* 0x0001e8000c101114 */
[----:B------:R0:W-:Y:S04]  /*e740*/  @!P1 STG.E.U8 desc[UR20][R24.64+0xf9], R3 ;  /* 0x0000f90318009986 */ /* 0x0001e8000c101114 */
[----:B------:R0:W-:Y:S04]  /*e750*/  @!P6 STG.E.U8 desc[UR20][R26.64+0xf8], R11 ;  /* 0x0000f80b1a00e986 */ /* 0x0001e8000c101114 */
[----:B------:R0:W-:Y:S02]  /*e760*/  @!P0 STG.E.U8 desc[UR20][R26.64+0xf9], R5 ;  /* 0x0000f9051a008986 */ /* 0x0001e4000c101114 */
.L_x_293:
[----:B------:R-:W-:Y:S05]  /*e770*/  BSYNC B0 ;  /* 0x0000000000007941 */ /* 0x000fea0003800000 */
.L_x_35:
[----:B------:R-:W2:Y:S01]  /*e780*/  LDL.LU R22, [R1+0x74] ;  /* 0x0000740001167983 */ /* 0x000ea20000300800 */
[----:B0----5:R-:W-:Y:S01]  /*e790*/  IMAD.U32 R3, RZ, RZ, UR12 ;  /* 0x0000000cff037e24 */ /* 0x021fe2000f8e00ff */
[----:B------:R-:W-:Y:S02]  /*e7a0*/  ULDC.64 UR6, c[0x0][0x650] ;  /* 0x0001940000067ab9 */ /* 0x000fe40000000a00 */
[----:B------:R-:W3:Y:S01]  /*e7b0*/  LDL.LU R19, [R1+0x78] ;  /* 0x0000780001137983 */ /* 0x000ee20000300800 */
[----:B------:R-:W-:Y:S01]  /*e7c0*/  IMAD.U32 R0, RZ, RZ, UR16 ;  /* 0x00000010ff007e24 */ /* 0x000fe2000f8e00ff */
[----:B------:R0:W-:Y:S01]  /*e7d0*/  SYNCS.ARRIVE.TRANS64.A1T0 RZ, [R3+UR28], RZ ;  /* 0x000000ff03ff79a7 */ /* 0x0001e2000810001c */
[----:B------:R-:W-:Y:S02]  /*e7e0*/  IMAD.U32 R2, RZ, RZ, UR16 ;  /* 0x00000010ff027e24 */ /* 0x000fe4000f8e00ff */
[----:B------:R-:W-:Y:S02]  /*e7f0*/  IMAD.MOV.U32 R4, RZ, RZ, -0x1 ;  /* 0xffffffffff047424 */ /* 0x000fe400078e00ff */
[----:B0-----:R-:W-:Y:S01]  /*e800*/  IMAD.U32 R3, RZ, RZ, UR13 ;  /* 0x0000000dff037e24 */ /* 0x001fe2000f8e00ff */
[----:B---3--:R-:W-:-:S02]  /*e810*/  LEA R19, P0, R0, R19, 0x1 ;  /* 0x0000001300137211 */ /* 0x008fc400078008ff */
[----:B------:R-:W-:Y:S02]  /*e820*/  PRMT R0, RZ, 0x7610, R0 ;  /* 0x00007610ff007816 */ /* 0x000fe40000000000 */
[----:B--2---:R-:W-:Y:S01]  /*e830*/  LEA.HI.X R22, R2, R22, R3, 0x1, P0 ;  /* 0x0000001602167211 */ /* 0x004fe200000f0c03 */
[----:B------:R-:W-:Y:S01]  /*e840*/  IMAD.MOV.U32 R2, RZ, RZ, -0x1 ;  /* 0xffffffffff027424 */ /* 0x000fe200078e00ff */
[----:B------:R0:W-:Y:S01]  /*e850*/  STL [R1+0x78], R19 ;  /* 0x0000781301007387 */ /* 0x0001e20000100800 */
[----:B------:R-:W-:Y:S01]  /*e860*/  IMAD.MOV.U32 R3, RZ, RZ, -0x1 ;  /* 0xffffffffff037424 */ /* 0x000fe200078e00ff */
[----:B------:R-:W-:Y:S02]  /*e870*/  ISETP.GE.U32.AND P0, PT, R19, UR6, PT ;  /* 0x0000000613007c0c */ /* 0x000fe4000bf06070 */
[----:B------:R0:W-:Y:S02]  /*e880*/  STL [R1+0x74], R22 ;  /* 0x0000741601007387 */ /* 0x0001e40000100800 */
[----:B------:R-:W-:-:S02]  /*e890*/  ISETP.GE.U32.AND.EX P0, PT, R22, UR7, PT, P0 ;  /* 0x0000000716007c0c */ /* 0x000fc4000bf06100 */
[----:B------:R0:W-:Y:S04]  /*e8a0*/  STL [R1+0x7c], R4 ;  /* 0x00007c0401007387 */ /* 0x0001e80000100800 */
[----:B------:R0:W-:Y:S04]  /*e8b0*/  STL [R1+0x70], R2 ;  /* 0x0000700201007387 */ /* 0x0001e80000100800 */
[----:B------:R0:W-:Y:S03]  /*e8c0*/  STL [R1+0x80], R3 ;  /* 0x0000800301007387 */ /* 0x0001e60000100800 */
[----:B------:R-:W-:Y:S05]  /*e8d0*/  @P0 BRA `(.L_x_294) ;  /* 0x0000000400740947 */ /* 0x000fea0003800000 */
[----:B------:R-:W2:Y:S01]  /*e8e0*/  S2R R14, SR_CTAID.X ;  /* 0x00000000000e7919 */ /* 0x000ea20000002500 */
[----:B------:R-:W3:Y:S01]  /*e8f0*/  LDC.64 R8, c[0x0][0x628] ;  /* 0x00018a00ff087b82 */ /* 0x000ee20000000a00 */
[----:B------:R-:W-:Y:S01]  /*e900*/  ULDC UR6, c[0x0][0x150] ;  /* 0x0000540000067ab9 */ /* 0x000fe20000000800 */
[----:B------:R-:W-:Y:S01]  /*e910*/  IMAD.MOV.U32 R6, RZ, RZ, R19 ;  /* 0x000000ffff067224 */ /* 0x000fe200078e0013 */
[----:B------:R-:W0:Y:S01]  /*e920*/  S2R R16, SR_CTAID.Y ;  /* 0x0000000000107919 */ /* 0x000e220000002600 */
[----:B------:R-:W-:-:S04]  /*e930*/  IMAD.MOV.U32 R7, RZ, RZ, R22 ;  /* 0x000000ffff077224 */ /* 0x000fc800078e0016 */
[----:B------:R-:W0:Y:S08]  /*e940*/  LDC R17, c[0x0][0x144] ;  /* 0x00005100ff117b82 */ /* 0x000e300000000800 */
[----:B------:R-:W0:Y:S08]  /*e950*/  LDC R10, c[0x0][0x630] ;  /* 0x00018c00ff0a7b82 */ /* 0x000e300000000800 */
[----:B------:R-:W0:Y:S01]  /*e960*/  LDC.64 R12, c[0x0][0x620] ;  /* 0x00018800ff0c7b82 */ /* 0x000e220000000a00 */
[----:B---3--:R-:W-:-:S04]  /*e970*/  ISETP.NE.U32.AND P0, PT, R8, RZ, PT ;  /* 0x000000ff0800720c */ /* 0x008fc80003f05070 */
[----:B------:R-:W-:Y:S02]  /*e980*/  ISETP.NE.AND.EX P0, PT, R9, RZ, PT, P0 ;  /* 0x000000ff0900720c */ /* 0x000fe40003f05300 */
[----:B--2---:R-:W-:-:S05]  /*e990*/  I2FP.F32.U32 R0, R14 ;  /* 0x0000000e00007245 */ /* 0x004fca0000201000 */
[----:B------:R-:W-:-:S04]  /*e9a0*/  FMUL R0, R0, UR6 ;  /* 0x0000000600007c20 */ /* 0x000fc80008400000 */
[----:B------:R2:W3:Y:S02]  /*e9b0*/  F2I.U32.TRUNC.NTZ R15, R0 ;  /* 0x00000000000f7305 */ /* 0x0004e4000020f000 */
[----:B------:R-:W-:Y:S05]  /*e9c0*/  @!P0 BRA `(.L_x_295) ;  /* 0x0000000000288947 */ /* 0x000fea0003800000 */
[----:B--2---:R-:W2:Y:S02]  /*e9d0*/  LDC R0, c[0x0][0x634] ;  /* 0x00018d00ff007b82 */ /* 0x004ea40000000800 */
[----:B--2---:R-:W-:-:S05]  /*e9e0*/  IADD3 R7, P0, R19, R0, RZ ;  /* 0x0000000013077210 */ /* 0x004fca0007f1e0ff */
[----:B------:R-:W-:-:S04]  /*e9f0*/  IMAD.X R11, RZ, RZ, R22, P0 ;  /* 0x000000ffff0b7224 */ /* 0x000fc800000e0616 */
[----:B0-----:R-:W-:-:S04]  /*ea00*/  IMAD.WIDE.U32 R2, R11, R8, RZ ;  /* 0x000000080b027225 */ /* 0x001fc800078e00ff */
[----:B------:R-:W-:-:S04]  /*ea10*/  IMAD.WIDE.U32 R4, P0, R7, R9, R2 ;  /* 0x0000000907047225 */ /* 0x000fc80007800002 */
[----:B------:R-:W-:-:S04]  /*ea20*/  IMAD.WIDE.U32 R2, R7, R8, RZ ;  /* 0x0000000807027225 */ /* 0x000fc800078e00ff */
[----:B------:R-:W-:Y:S01]  /*ea30*/  IMAD.X R7, RZ, RZ, RZ, P0 ;  /* 0x000000ffff077224 */ /* 0x000fe200000e06ff */
[----:B------:R-:W-:Y:S01]  /*ea40*/  IADD3 RZ, P0, R3, R4, RZ ;  /* 0x0000000403ff7210 */ /* 0x000fe20007f1e0ff */
[----:B------:R-:W-:-:S04]  /*ea50*/  IMAD.MOV.U32 R6, RZ, RZ, R5 ;  /* 0x000000ffff067224 */ /* 0x000fc800078e0005 */
[----:B------:R-:W-:-:S08]  /*ea60*/  IMAD.WIDE.U32.X R6, R11, R9, R6, P0 ;  /* 0x000000090b067225 */ /* 0x000fd000000e0406 */
.L_x_295:
[-CC-:B0-----:R-:W-:Y:S01]  /*ea70*/  SHF.R.U64 R11, R6, R10.reuse, R7.reuse ;  /* 0x0000000a060b7219 */ /* 0x181fe20000001207 */
[----:B------:R-:W0:Y:S01]  /*ea80*/  LDC.64 R20, c[0x0][0x640] ;  /* 0x00019000ff147b82 */ /* 0x000e220000000a00 */
[----:B--2---:R-:W-:Y:S01]  /*ea90*/  SHF.R.U32.HI R0, RZ, R10, R7 ;  /* 0x0000000aff007219 */ /* 0x004fe20000011607 */
[----:B------:R-:W-:Y:S01]  /*eaa0*/  IMAD.MOV.U32 R2, RZ, RZ, R19 ;  /* 0x000000ffff027224 */ /* 0x000fe200078e0013 */
[----:B------:R-:W-:Y:S01]  /*eab0*/  IADD3 R5, P0, RZ, -R11, RZ ;  /* 0x8000000bff057210 */ /* 0x000fe20007f1e0ff */
[----:B---3--:R-:W-:Y:S01]  /*eac0*/  IMAD.MOV R15, RZ, RZ, -R15 ;  /* 0x000000ffff0f7224 */ /* 0x008fe200078e0a0f */
[----:B------:R-:W-:Y:S01]  /*ead0*/  ULDC UR6, c[0x0][0x154] ;  /* 0x0000550000067ab9 */ /* 0x000fe20000000800 */
[----:B------:R-:W-:Y:S02]  /*eae0*/  IMAD.MOV.U32 R7, RZ, RZ, 0x1 ;  /* 0x00000001ff077424 */ /* 0x000fe400078e00ff */
[----:B------:R-:W2:Y:S01]  /*eaf0*/  LDC R4, c[0x0][0x618] ;  /* 0x00018600ff047b82 */ /* 0x000ea20000000800 */
[----:B------:R-:W-:-:S02]  /*eb00*/  IMAD.X R3, RZ, RZ, ~R0, P0 ;  /* 0x000000ffff037224 */ /* 0x000fc400000e0e00 */
[----:B------:R-:W-:Y:S02]  /*eb10*/  IMAD R17, R17, R15, R14 ;  /* 0x0000000f11117224 */ /* 0x000fe400078e020e */
[-C--:B------:R-:W-:Y:S02]  /*eb20*/  IMAD R0, R3, R12.reuse, RZ ;  /* 0x0000000c03007224 */ /* 0x080fe400078e02ff */
[----:B------:R-:W-:Y:S01]  /*eb30*/  IMAD.MOV.U32 R3, RZ, RZ, R22 ;  /* 0x000000ffff037224 */ /* 0x000fe200078e0016 */
[----:B------:R-:W3:Y:S01]  /*eb40*/  LDC R6, c[0x0][0x608] ;  /* 0x00018200ff067b82 */ /* 0x000ee20000000800 */
[----:B------:R-:W-:-:S04]  /*eb50*/  IMAD.WIDE.U32 R2, R5, R12, R2 ;  /* 0x0000000c05027225 */ /* 0x000fc800078e0002 */
[----:B------:R-:W-:-:S03]  /*eb60*/  IMAD R5, R5, R13, R0 ;  /* 0x0000000d05057224 */ /* 0x000fc600078e0200 */
[----:B------:R-:W5:Y:S01]  /*eb70*/  LDC R18, c[0x0][0x658] ;  /* 0x00019600ff127b82 */ /* 0x000f620000000800 */
[----:B------:R-:W-:Y:S01]  /*eb80*/  I2FP.F32.U32 R0, R16 ;  /* 0x0000001000007245 */ /* 0x000fe20000201000 */
[----:B------:R-:W-:Y:S01]  /*eb90*/  IMAD.IADD R3, R3, 0x1, R5 ;  /* 0x0000000103037824 */ /* 0x000fe200078e0205 */
[----:B0-----:R-:W-:Y:S01]  /*eba0*/  ISETP.NE.U32.AND P0, PT, R20, RZ, PT ;  /* 0x000000ff1400720c */ /* 0x001fe20003f05070 */
[----:B------:R-:W-:Y:S02]  /*ebb0*/  IMAD.MOV.U32 R5, RZ, RZ, -0x1 ;  /* 0xffffffffff057424 */ /* 0x000fe400078e00ff */
[----:B------:R-:W-:Y:S02]  /*ebc0*/  FMUL R0, R0, UR6 ;  /* 0x0000000600007c20 */ /* 0x000fe40008400000 */
[----:B------:R-:W0:Y:S01]  /*ebd0*/  LDC R15, c[0x0][0x148] ;  /* 0x00005200ff0f7b82 */ /* 0x000e220000000800 */
[----:B--2---:R-:W-:Y:S01]  /*ebe0*/  SHF.R.U64 R10, R2, R4, R3 ;  /* 0x00000004020a7219 */ /* 0x004fe20000001203 */
[----:B------:R2:W0:Y:S01]  /*ebf0*/  F2I.U32.TRUNC.NTZ R13, R0 ;  /* 0x00000000000d7305 */ /* 0x000422000020f000 */
[----:B------:R-:W-:-:S02]  /*ec00*/  ISETP.NE.AND.EX P0, PT, R21, RZ, PT, P0 ;  /* 0x000000ff1500720c */ /* 0x000fc40003f05300 */
[----:B------:R-:W-:-:S03]  /*ec10*/  SHF.R.U32.HI R3, RZ, R4, R3 ;  /* 0x00000004ff037219 */ /* 0x000fc60000011603 */
[----:B------:R-:W0:Y:S01]  /*ec20*/  LDC R14, c[0x0][0x600] ;  /* 0x00018000ff0e7b82 */ /* 0x000e220000000800 */
[-CC-:B---3--:R-:W-:Y:S02]  /*ec30*/  SHF.R.U64 R8, R10, R6.reuse, R3.reuse ;  /* 0x000000060a087219 */ /* 0x188fe40000001203 */
[----:B------:R-:W-:-:S05]  /*ec40*/  SHF.R.U32.HI R3, RZ, R6, R3 ;  /* 0x00000006ff037219 */ /* 0x000fca0000011603 */
[----:B------:R-:W3:Y:S01]  /*ec50*/  LDC R22, c[0x0][0x648] ;  /* 0x00019200ff167b82 */ /* 0x000ee20000000800 */
[-CC-:B-----5:R-:W-:Y:S02]  /*ec60*/  SHF.R.U64 R12, R8, R18.reuse, R3.reuse ;  /* 0x00000012080c7219 */ /* 0x1a0fe40000001203 */
[-C--:B------:R-:W-:Y:S02]  /*ec70*/  SHF.L.U32 R5, R5, R18.reuse, RZ ;  /* 0x0000001205057219 */ /* 0x080fe400000006ff */
[-C--:B------:R-:W-:Y:S01]  /*ec80*/  SHF.R.U32.HI R3, RZ, R18.reuse, R3 ;  /* 0x00000012ff037219 */ /* 0x080fe20000011603 */
[----:B------:R-:W-:Y:S01]  /*ec90*/  IMAD.MOV.U32 R2, RZ, RZ, R12 ;  /* 0x000000ffff027224 */ /* 0x000fe200078e000c */
[----:B------:R-:W-:Y:S01]  /*eca0*/  SHF.L.U32 R18, R7, R18, RZ ;  /* 0x0000001207127219 */ /* 0x000fe200000006ff */
[----:B------:R-:W0:Y:S01]  /*ecb0*/  LDC R23, c[0x0][0x638] ;  /* 0x00018e00ff177b82 */ /* 0x000e220000000800 */
[----:B------:R-:W-:-:S07]  /*ecc0*/  LOP3.LUT R19, RZ, R5, RZ, 0x33, !PT ;  /* 0x00000005ff137212 */ /* 0x000fce00078e33ff */
[----:B------:R-:W0:Y:S01]  /*ecd0*/  LDC R24, c[0x0][0x610] ;  /* 0x00018400ff187b82 */ /* 0x000e220000000800 */
[----:B--2---:R-:W-:Y:S05]  /*ece0*/  @!P0 BRA `(.L_x_296) ;  /* 0x0000000000288947 */ /* 0x004fea0003800000 */
        /* <DEDUP_REMOVED lines=10> */
.L_x_296:
[----:B---3--:R-:W-:Y:S01]  /*ed90*/  SHF.R.U64 R0, R2, R22, R3 ;  /* 0x0000001602007219 */ /* 0x008fe20000001203 */
[----:B0-----:R-:W-:Y:S01]  /*eda0*/  VIADD R7, R14, 0xffffffff ;  /* 0xffffffff0e077836 */ /* 0x001fe20000000000 */
[----:B------:R-:W-:Y:S01]  /*edb0*/  LOP3.LUT R5, R8, R19, RZ, 0xc0, !PT ;  /* 0x0000001308057212 */ /* 0x000fe200078ec0ff */
[----:B------:R-:W-:Y:S02]  /*edc0*/  IMAD.MOV R13, RZ, RZ, -R13 ;  /* 0x000000ffff0d7224 */ /* 0x000fe400078e0a0d */
[----:B------:R-:W-:Y:S02]  /*edd0*/  IMAD.MOV R3, RZ, RZ, -R0 ;  /* 0x000000ffff037224 */ /* 0x000fe400078e0a00 */
[----:B------:R-:W-:Y:S01]  /*ede0*/  IMAD R2, R18, R0, R5 ;  /* 0x0000000012027224 */ /* 0x000fe200078e0205 */
[----:B------:R-:W-:Y:S01]  /*edf0*/  LOP3.LUT R5, R10, R7, RZ, 0xc0, !PT ;  /* 0x000000070a057212 */ /* 0x000fe200078ec0ff */
[----:B------:R-:W-:Y:S02]  /*ee00*/  @P2 IMAD R17, R15, R13, R16 ;  /* 0x0000000d0f112224 */ /* 0x000fe400078e0210 */
[----:B------:R-:W-:-:S02]  /*ee10*/  IMAD R0, R3, R23, R12 ;  /* 0x0000001703007224 */ /* 0x000fc400078e020c */
[----:B------:R-:W-:Y:S02]  /*ee20*/  IMAD.MOV.U32 R4, RZ, RZ, 0x1 ;  /* 0x00000001ff047424 */ /* 0x000fe400078e00ff */
[----:B------:R-:W-:Y:S02]  /*ee30*/  IMAD R2, R2, R24, R17 ;  /* 0x0000001802027224 */ /* 0x000fe400078e0211 */
[----:B------:R-:W-:Y:S01]  /*ee40*/  IMAD R3, R0, R14, R5 ;  /* 0x0000000e00037224 */ /* 0x000fe200078e0205 */
[----:B------:R-:W-:-:S04]  /*ee50*/  PRMT R0, R4, 0x7610, R0 ;  /* 0x0000761004007816 */ /* 0x000fc80000000000 */
[----:B------:R-:W-:Y:S02]  /*ee60*/  SEL R4, R3, R2, !P2 ;  /* 0x0000000203047207 */ /* 0x000fe40005000000 */
[----:B------:R-:W-:-:S03]  /*ee70*/  SEL R2, R2, R3, !P2 ;  /* 0x0000000302027207 */ /* 0x000fc60005000000 */
[----:B------:R2:W-:Y:S04]  /*ee80*/  STL [R1+0x80], R4 ;  /* 0x0000800401007387 */ /* 0x0005e80000100800 */
[----:B------:R2:W-:Y:S04]  /*ee90*/  STL [R1+0x70], R11 ;  /* 0x0000700b01007387 */ /* 0x0005e80000100800 */
[----:B------:R2:W-:Y:S02]  /*eea0*/  STL [R1+0x7c], R2 ;  /* 0x00007c0201007387 */ /* 0x0005e40000100800 */
.L_x_294:
[----:B------:R-:W-:Y:S01]  /*eeb0*/  LOP3.LUT P0, RZ, R0, 0xff, RZ, 0xc0, !PT ;  /* 0x000000ff00ff7812 */ /* 0x000fe2000780c0ff */
[----:B------:R-:W-:-:S12]  /*eec0*/  ULOP3.LUT UR27, UR27, 0x1, URZ, 0x3c, !UPT ;  /* 0x000000011b1b7892 */ /* 0x000fd8000f8e3c3f */
[----:B------:R-:W-:Y:S05]  /*eed0*/  @P0 BRA `(.L_x_297) ;  /* 0xffffff2400a80947 */ /* 0x000fea000383ffff */
[----:B------:R-:W-:Y:S05]  /*eee0*/  EXIT ;  /* 0x000000000000794d */ /* 0x000fea0003800000 */
.L_x_13:
[----:B------:R-:W-:-:S08]  /*eef0*/  ISETP.NE.AND P0, PT, RZ, UR6, PT ;  /* 0x00000006ff007c0c */ /* 0x000fd0000bf05270 */
[----:B0123--:R-:W0:-:S00]  /*ef00*/  USETMAXREG.DEALLOC.CTAPOOL 0x28 ;  /* 0x00000028000079c8 */ /* 0x00fe0000080e0500 */
[----:B------:R-:W-:Y:S05]  /*ef10*/  @P0 EXIT ;  /* 0x000000000000094d */ /* 0x000fea0003800000 */
[----:B0-----:R-:W-:Y:S01]  /*ef20*/  LOP3.LUT P0, RZ, R0, 0xff, RZ, 0xc0, !PT ;  /* 0x000000ff00ff7812 */ /* 0x001fe2000780c0ff */
[----:B------:R-:W-:Y:S02]  /*ef30*/  IMAD.MOV.U32 R0, RZ, RZ, 0x1 ;  /* 0x00000001ff007424 */ /* 0x000fe400078e00ff */
[----:B------:R-:W-:-:S10]  /*ef40*/  IMAD.MOV.U32 R8, RZ, RZ, RZ ;  /* 0x000000ffff087224 */ /* 0x000fd400078e00ff */
[----:B------:R-:W-:Y:S05]  /*ef50*/  @!P0 BRA `(.L_x_298) ;  /* 0x0000000c00408947 */ /* 0x000fea0003800000 */
[----:B------:R-:W-:Y:S01]  /*ef60*/  LOP3.LUT P0, RZ, R3, 0x1f, RZ, 0xc0, !PT ;  /* 0x0000001f03ff7812 */ /* 0x000fe2000780c0ff */
[----:B------:R-:W-:Y:S01]  /*ef70*/  ULDC UR5, c[0x0][0x658] ;  /* 0x0001960000057ab9 */ /* 0x000fe20000000800 */
[----:B------:R-:W-:Y:S01]  /*ef80*/  UMOV UR6, 0xffffffff ;  /* 0xffffffff00067882 */ /* 0x000fe20000000000 */
[----:B------:R-:W-:Y:S01]  /*ef90*/  BSSY B0, `(.L_x_298) ;  /* 0x00000cc000007945 */ /* 0x000fe20003800000 */
[----:B------:R-:W-:Y:S01]  /*efa0*/  USHF.L.U32 UR6, UR6, UR5, URZ ;  /* 0x0000000506067299 */ /* 0x000fe2000800063f */
[C---:B------:R-:W-:Y:S01]  /*efb0*/  ISETP.NE.AND P3, PT, R2.reuse, RZ, PT ;  /* 0x000000ff0200720c */ /* 0x040fe20003f65270 */
[----:B------:R-:W-:Y:S01]  /*efc0*/  IMAD.MOV.U32 R9, RZ, RZ, 0x1 ;  /* 0x00000001ff097424 */ /* 0x000fe200078e00ff */
[----:B------:R-:W-:Y:S01]  /*efd0*/  ISETP.NE.OR P0, PT, R2, RZ, !P0 ;  /* 0x000000ff0200720c */ /* 0x000fe20004705670 */
[----:B------:R-:W-:Y:S01]  /*efe0*/  IMAD.MOV.U32 R0, RZ, RZ, 0x1 ;  /* 0x00000001ff007424 */ /* 0x000fe200078e00ff */
[----:B------:R-:W-:Y:S01]  /*eff0*/  ULDC UR4, c[0x0][0x600] ;  /* 0x0001800000047ab9 */ /* 0x000fe20000000800 */
[----:B------:R-:W-:Y:S01]  /*f000*/  IMAD.MOV.U32 R8, RZ, RZ, RZ ;  /* 0x000000ffff087224 */ /* 0x000fe200078e00ff */
[----:B------:R-:W-:Y:S01]  /*f010*/  UMOV UR7, 0x1 ;  /* 0x0000000100077882 */ /* 0x000fe20000000000 */
[----:B------:R-:W-:-:S02]  /*f020*/  UIADD3 UR26, UR14, 0x1, URZ ;  /* 0x000000010e1a7890 */ /* 0x000fc4000fffe03f */
[----:B------:R-:W-:Y:S02]  /*f030*/  ULOP3.LUT UR27, UR15, 0x2, URZ, 0xfc, !UPT ;  /* 0x000000020f1b7892 */ /* 0x000fe4000f8efc3f */
[----:B------:R-:W-:Y:S02]  /*f040*/  UIADD3 UR20, UR4, -0x1, URZ ;  /* 0xffffffff04147890 */ /* 0x000fe4000fffe03f */
[----:B------:R-:W-:Y:S02]  /*f050*/  USHF.L.U32 UR22, UR7, UR5, URZ ;  /* 0x0000000507167299 */ /* 0x000fe4000800063f */
[----:B------:R-:W-:Y:S01]  /*f060*/  ULOP3.LUT UR21, URZ, UR6, URZ, 0x33, !UPT ;  /* 0x000000063f157292 */ /* 0x000fe2000f8e333f */
[----:B------:R-:W-:-:S11]  /*f070*/  ULDC.64 UR24, c[0x0][0x198] ;  /* 0x0000660000187ab9 */ /* 0x000fd60000000a00 */
.L_x_310:
[----:B------:R-:W-:-:S03]  /*f080*/  UMOV UR4, 0xffffffff ;  /* 0xffffffff00047882 */ /* 0x000fc60000000000 */
[----:B01----:R-:W-:Y:S05]  /*f090*/  BRA.DIV UR4, `(.L_x_299) ;  /* 0x0000001204407947 */ /* 0x003fea000b800000 */
[----:B------:R-:W-:-:S13]  /*f0a0*/  ELECT P1, URZ, PT ;  /* 0x00000000003f782f */ /* 0x000fda0003820000 */
.L_x_324:
[----:B------:R-:W0:Y:S01]  /*f0b0*/  LDC R2, c[0x0][0x28c] ;  /* 0x0000a300ff027b82 */ /* 0x000e220000000800 */
[----:B------:R-:W-:Y:S01]  /*f0c0*/  BSSY B1, `(.L_x_300) ;  /* 0x000003b000017945 */ /* 0x000fe20003800000 */
[----:B0-----:R-:W-:-:S13]  /*f0d0*/  ISETP.LT.OR P1, PT, R2, 0x1, !P1 ;  /* 0x000000010200780c */ /* 0x001fda0004f21670 */
[----:B------:R-:W-:Y:S05]  /*f0e0*/  @P1 BRA `(.L_x_301) ;  /* 0x0000000000e01947 */ /* 0x000fea0003800000 */
[----:B------:R-:W2:Y:S04]  /*f0f0*/  LDL.LU R4, [R1+0x80] ;  /* 0x0000800001047983 */ /* 0x000ea80000300800 */
[----:B------:R-:W3:Y:S01]  /*f100*/  LDL.LU R3, [R1+0x7c] ;  /* 0x00007c0001037983 */ /* 0x000ee20000300800 */
[----:B------:R-:W-:Y:S02]  /*f110*/  IMAD.MOV.U32 R12, RZ, RZ, RZ ;  /* 0x000000ffff0c7224 */ /* 0x000fe400078e00ff */
[----:B------:R-:W-:Y:S02]  /*f120*/  IMAD.U32 R13, RZ, RZ, UR26 ;  /* 0x0000001aff0d7e24 */ /* 0x000fe4000f8e00ff */
[----:B------:R-:W-:Y:S02]  /*f130*/  IMAD.MOV.U32 R2, RZ, RZ, R0 ;  /* 0x000000ffff027224 */ /* 0x000fe400078e0000 */
[----:B--2---:R-:W-:-:S02]  /*f140*/  IMAD.SHL.U32 R6, R4, 0x100, RZ ;  /* 0x0000010004067824 */ /* 0x004fc400078e00ff */
[----:B---3--:R-:W-:Y:S02]  /*f150*/  IMAD.SHL.U32 R7, R3, 0x40, RZ ;  /* 0x0000004003077824 */ /* 0x008fe400078e00ff */
[----:B------:R-:W-:-:S07]  /*f160*/  IMAD.MOV.U32 R3, RZ, RZ, R8 ;  /* 0x000000ffff037224 */ /* 0x000fce00078e0008 */
.L_x_305:
[----:B------:R-:W0:Y:S01]  /*f170*/  S2R R5, SR_CgaCtaId ;  /* 0x0000000000057919 */ /* 0x000e220000008800 */
[----:B------:R-:W-:-:S04]  /*f180*/  MOV R4, 0x400 ;  /* 0x0000040000047802 */ /* 0x000fc80000000f00 */
[----:B0-----:R-:W-:Y:S02]  /*f190*/  LEA R10, R5, R4, 0x18 ;  /* 0x00000004050a7211 */ /* 0x001fe400078ec0ff */
[----:B------:R-:W-:Y:S01]  /*f1a0*/  SHF.L.U32 R4, R2, 0x1f, RZ ;  /* 0x0000001f02047819 */ /* 0x000fe200000006ff */
[----:B------:R-:W0:Y:S02]  /*f1b0*/  @!P3 LDC R5, c[0x0][0x500] ;  /* 0x00014000ff05bb82 */ /* 0x000e240000000800 */
[----:B------:R-:W-:-:S04]  /*f1c0*/  IMAD R11, R3, 0x8, R10 ;  /* 0x00000008030b7824 */ /* 0x000fc800078e020a */
[----:B------:R-:W1:Y:S02]  /*f1d0*/  SYNCS.PHASECHK.TRANS64.TRYWAIT P1, [R11+URZ+0x28], R4 ;  /* 0x000028040b0075a7 */ /* 0x000e64000802017f */
[----:B-1----:R-:W-:Y:S05]  /*f1e0*/  @!P1 BRA `(.L_x_302) ;  /* 0x00000010000c9947 */ /* 0x002fea0003800000 */
.L_x_325:
[----:B------:R-:W-:Y:S01]  /*f1f0*/  UPRMT UR4, UR27, 0x9910, URZ ;  /* 0x000099101b047896 */ /* 0x000fe2000800003f */
[----:B0-----:R0:W-:Y:S03]  /*f200*/  @!P3 SYNCS.ARRIVE.TRANS64 RZ, [R11+URZ], R5 ;  /* 0x000000050bffb9a7 */ /* 0x0011e6000800003f */
[----:B------:R-:W-:-:S06]  /*f210*/  UISETP.NE.AND UP0, UPT, UR4, 0x2, UPT ;  /* 0x000000020400788c */ /* 0x000fcc000bf05270 */
[----:B------:R-:W-:-:S13]  /*f220*/  PLOP3.LUT P1, PT, PT, PT, UP0, 0x80, 0x0 ;  /* 0x000000000000781c */ /* 0x000fda0003f2f008 */
[----:B0-----:R-:W-:Y:S05]  /*f230*/  @P1 BRA `(.L_x_303) ;  /* 0x0000000000041947 */ /* 0x001fea0003800000 */
[----:B------:R-:W-:Y:S01]  /*f240*/  BPT.TRAP 0x1 ;  /* 0x000000040000795c */ /* 0x000fe20000300000 */
.L_x_303:
[----:B------:R-:W-:Y:S05]  /*f250*/  @P0 BRA `(.L_x_304) ;  /* 0x0000000000040947 */ /* 0x000fea0003800000 */
[----:B------:R-:W-:Y:S01]  /*f260*/  BPT.TRAP 0x1 ;  /* 0x000000040000795c */ /* 0x000fe20000300000 */
.L_x_304:
[----:B------:R-:W2:Y:S01]  /*f270*/  LDL R5, [R1+0x70] ;  /* 0x0000700001057983 */ /* 0x000ea20000100800 */
[--C-:B-1----:R-:W-:Y:S01]  /*f280*/  IMAD R4, R3, 0x2000, R10.reuse ;  /* 0x0000200003047824 */ /* 0x102fe200078e020a */
[----:B------:R-:W-:Y:S01]  /*f290*/  R2UR UR9, R11 ;  /* 0x000000000b0972ca */ /* 0x000fe200000e0000 */
[----:B------:R-:W-:Y:S01]  /*f2a0*/  IMAD R10, R3, 0x8000, R10 ;  /* 0x00008000030a7824 */ /* 0x000fe200078e020a */
[----:B------:R-:W-:Y:S01]  /*f2b0*/  UIADD3 UR4, UP0, UR24, 0xf0, URZ ;  /* 0x000000f018047890 */ /* 0x000fe2000ff1e03f */
[----:B------:R-:W-:Y:S01]  /*f2c0*/  VIADD R13, R13, 0xffffffff ;  /* 0xffffffff0d0d7836 */ /* 0x000fe20000000000 */
[----:B------:R-:W-:Y:S01]  /*f2d0*/  R2UR UR5, R4 ;  /* 0x00000000040572ca */ /* 0x000fe200000e0000 */
[----:B------:R-:W-:Y:S01]  /*f2e0*/  UIADD3 UR28, UP1, UR24, 0x1f0, URZ ;  /* 0x000001f0181c7890 */ /* 0x000fe2000ff3e03f */
[----:B------:R-:W-:Y:S01]  /*f2f0*/  R2UR UR8, R10 ;  /* 0x000000000a0872ca */ /* 0x000fe200000e0000 */
[----:B------:R-:W-:Y:S01]  /*f300*/  VIADD R3, R3, 0x1 ;  /* 0x0000000103037836 */ /* 0x000fe20000000000 */
[----:B------:R-:W-:Y:S01]  /*f310*/  R2UR UR11, R7 ;  /* 0x00000000070b72ca */ /* 0x000fe200000e0000 */
[----:B------:R-:W-:Y:S01]  /*f320*/  UIADD3.X UR29, URZ, UR25, URZ, UP1, !UPT ;  /* 0x000000193f1d7290 */ /* 0x000fe20008ffe43f */
[----:B------:R-:W-:Y:S01]  /*f330*/  R2UR UR10, R12 ;  /* 0x000000000c0a72ca */ /* 0x000fe200000e0000 */
[----:B------:R-:W-:Y:S01]  /*f340*/  UMOV UR6, 0x0 ;  /* 0x0000000000067882 */ /* 0x000fe20000000000 */
[----:B------:R-:W-:Y:S01]  /*f350*/  R2UR UR23, R6 ;  /* 0x00000000061772ca */ /* 0x000fe200000e0000 */
[----:B------:R-:W-:Y:S01]  /*f360*/  UMOV UR7, 0x10000000 ;  /* 0x1000000000077882 */ /* 0x000fe20000000000 */
[----:B------:R-:W-:Y:S01]  /*f370*/  ISETP.GT.AND P4, PT, R13, 0x1, PT ;  /* 0x000000010d00780c */ /* 0x000fe20003f84270 */
[----:B------:R-:W-:Y:S01]  /*f380*/  VIADD R12, R12, 0x80 ;  /* 0x000000800c0c7836 */ /* 0x000fe20000000000 */
[----:B------:R-:W-:Y:S01]  /*f390*/  ISETP.NE.AND P1, PT, R3, 0x5, PT ;  /* 0x000000050300780c */ /* 0x000fe20003f25270 */
[----:B------:R-:W-:-:S02]  /*f3a0*/  UIADD3 UR18, UR5, 0x180, URZ ;  /* 0x0000018005127890 */ /* 0x000fc4000fffe03f */
[----:B------:R-:W-:Y:S01]  /*f3b0*/  UIADD3.X UR5, URZ, UR25, URZ, UP0, !UPT ;  /* 0x000000193f057290 */ /* 0x000fe200087fe43f */
[----:B------:R-:W-:Y:S01]  /*f3c0*/  SEL R3, R3, RZ, P1 ;  /* 0x000000ff03037207 */ /* 0x000fe20000800000 */
[----:B------:R-:W-:-:S03]  /*f3d0*/  UIADD3 UR19, UR8, 0xa180, URZ ;  /* 0x0000a18008137890 */ /* 0x000fc6000fffe03f */
[----:B------:R-:W-:Y:S01]  /*f3e0*/  UMOV UR8, UR18 ;  /* 0x0000001200087c82 */ /* 0x000fe20008000000 */
[----:B--2---:R-:W-:Y:S02]  /*f3f0*/  R2UR UR12, R5 ;  /* 0x00000000050c72ca */ /* 0x004fe400000e0000 */
[----:B------:R-:W-:-:S04]  /*f400*/  SEL R5, RZ, 0x1, P1 ;  /* 0x00000001ff057807 */ /* 0x000fc80000800000 */
[----:B------:R-:W-:-:S07]  /*f410*/  LOP3.LUT R2, R2, R5, RZ, 0x3c, !PT ;  /* 0x0000000502027212 */ /* 0x000fce00078e3cff */
[----:B------:R0:W-:Y:S02]  /*f420*/  UTMALDG.3D [UR8], [UR4], desc[UR6] ;  /* 0x00000608040075b4 */ /* 0x0001e40008011000 */
[----:B0-----:R-:W-:Y:S01]  /*f430*/  UMOV UR8, UR19 ;  /* 0x0000001300087c82 */ /* 0x001fe20008000000 */
[----:B------:R-:W-:Y:S02]  /*f440*/  UMOV UR11, UR23 ;  /* 0x00000017000b7c82 */ /* 0x000fe40008000000 */
[----:B------:R0:W-:Y:S02]  /*f450*/  UTMALDG.3D [UR8], [UR28], desc[UR6] ;  /* 0x000006081c0075b4 */ /* 0x0001e40008011000 */
[----:B0-----:R-:W-:Y:S05]  /*f460*/  @P4 BRA `(.L_x_305) ;  /* 0xfffffffc00404947 */ /* 0x001fea000383ffff */
.L_x_301:
[----:B------:R-:W-:Y:S05]  /*f470*/  BSYNC B1 ;  /* 0x0000000000017941 */ /* 0x000fea0003800000 */
.L_x_300:
[----:B------:R-:W2:Y:S01]  /*f480*/  LDL.LU R15, [R1+0x74] ;  /* 0x00007400010f7983 */ /* 0x000ea20000300800 */
[----:B------:R-:W-:Y:S01]  /*f490*/  LOP3.LUT P5, RZ, R9, 0xff, RZ, 0xc0, !PT ;  /* 0x000000ff09ff7812 */ /* 0x000fe200078ac0ff */
[----:B------:R-:W-:Y:S01]  /*f4a0*/  VIADD R8, R8, UR14 ;  /* 0x0000000e08087c36 */ /* 0x000fe20008000000 */
[----:B------:R-:W-:Y:S01]  /*f4b0*/  UISETP.GE.U32.AND UP0, UPT, UR14, 0x5, UPT ;  /* 0x000000050e00788c */ /* 0x000fe2000bf06070 */
[----:B------:R-:W3:Y:S01]  /*f4c0*/  LDL.LU R14, [R1+0x78] ;  /* 0x00007800010e7983 */ /* 0x000ee20000300800 */
[----:B------:R-:W-:Y:S01]  /*f4d0*/  IMAD.U32 R5, RZ, RZ, UR14 ;  /* 0x0000000eff057e24 */ /* 0x000fe2000f8e00ff */
[----:B------:R-:W-:Y:S01]  /*f4e0*/  ULDC.64 UR4, c[0x0][0x650] ;  /* 0x0001940000047ab9 */ /* 0x000fe20000000a00 */
[----:B------:R-:W-:Y:S01]  /*f4f0*/  ISETP.GT.U32.AND P1, PT, R8, 0x4, PT ;  /* 0x000000040800780c */ /* 0x000fe20003f24070 */
[----:B------:R-:W-:Y:S01]  /*f500*/  BSSY B1, `(.L_x_306) ;  /* 0x0000072000017945 */ /* 0x000fe20003800000 */
[----:B------:R-:W-:Y:S02]  /*f510*/  PLOP3.LUT P4, PT, PT, PT, UP0, 0x80, 0x0 ;  /* 0x000000000000781c */ /* 0x000fe40003f8f008 */
[----:B------:R-:W-:-:S02]  /*f520*/  ISETP.LT.U32.AND P1, PT, R5, 0x5, P1 ;  /* 0x000000050500780c */ /* 0x000fc40000f21070 */
[----:B------:R-:W-:Y:S01]  /*f530*/  PRMT R9, RZ, 0x7610, R9 ;  /* 0x00007610ff097816 */ /* 0x000fe20000000009 */
[----:B------:R-:W0:Y:S01]  /*f540*/  @P5 S2R R3, SR_CgaCtaId ;  /* 0x0000000000035919 */ /* 0x000e220000008800 */
[----:B------:R-:W-:-:S04]  /*f550*/  @P5 MOV R2, 0x400 ;  /* 0x0000040000025802 */ /* 0x000fc80000000f00 */
[----:B0-----:R-:W-:Y:S01]  /*f560*/  @P5 LEA R4, R3, R2, 0x18 ;  /* 0x0000000203045211 */ /* 0x001fe200078ec0ff */
[----:B------:R-:W-:-:S03]  /*f570*/  IMAD.WIDE.U32 R2, R8, -0x33333333, RZ ;  /* 0xcccccccd08027825 */ /* 0x000fc600078e00ff */
[----:B------:R0:W-:Y:S02]  /*f580*/  @P5 SYNCS.ARRIVE.TRANS64.A1T0 RZ, [R4+URZ+0x88], RZ ;  /* 0x000088ff04ff59a7 */ /* 0x0001e4000810003f */
[----:B------:R-:W-:Y:S02]  /*f590*/  SHF.R.U32.HI R5, RZ, 0x2, R3 ;  /* 0x00000002ff057819 */ /* 0x000fe40000011603 */
[----:B------:R-:W-:Y:S02]  /*f5a0*/  SEL R3, RZ, 0x1, !P1 ;  /* 0x00000001ff037807 */ /* 0x000fe40004800000 */
[----:B------:R-:W-:Y:S01]  /*f5b0*/  PRMT R2, RZ, 0x7610, R2 ;  /* 0x00007610ff027816 */ /* 0x000fe20000000002 */
[----:B------:R-:W-:Y:S01]  /*f5c0*/  IMAD R8, R5, -0x5, R8 ;  /* 0xfffffffb05087824 */ /* 0x000fe200078e0208 */
[----:B------:R-:W-:Y:S01]  /*f5d0*/  LOP3.LUT R0, R0, R3, RZ, 0x3c, !PT ;  /* 0x0000000300007212 */ /* 0x000fe200078e3cff */
[----:B0-----:R-:W-:Y:S02]  /*f5e0*/  IMAD.MOV.U32 R4, RZ, RZ, -0x1 ;  /* 0xffffffffff047424 */ /* 0x001fe400078e00ff */
[----:B------:R-:W-:Y:S01]  /*f5f0*/  IMAD.MOV.U32 R3, RZ, RZ, -0x1 ;  /* 0xffffffffff037424 */ /* 0x000fe200078e00ff */
[----:B------:R-:W-:Y:S01]  /*f600*/  @P4 LOP3.LUT R0, R0, 0x1, R5, 0x78, !PT ;  /* 0x0000000100004812 */ /* 0x000fe200078e7805 */
[----:B------:R-:W-:Y:S01]  /*f610*/  IMAD.MOV.U32 R5, RZ, RZ, -0x1 ;  /* 0xffffffffff057424 */ /* 0x000fe200078e00ff */
[----:B---3--:R-:W-:-:S04]  /*f620*/  IADD3 R14, P5, R14, UR16, RZ ;  /* 0x000000100e0e7c10 */ /* 0x008fc8000ffbe0ff */
[----:B--2---:R-:W-:Y:S01]  /*f630*/  IADD3.X R15, R15, UR13, RZ, P5, !PT ;  /* 0x0000000d0f0f7c10 */ /* 0x004fe2000affe4ff */
[----:B------:R0:W-:Y:S01]  /*f640*/  STL [R1+0x78], R14 ;  /* 0x0000780e01007387 */ /* 0x0001e20000100800 */
[----:B------:R-:W-:-:S03]  /*f650*/  ISETP.GE.U32.AND P1, PT, R14, UR4, PT ;  /* 0x000000040e007c0c */ /* 0x000fc6000bf26070 */
[----:B------:R0:W-:Y:S01]  /*f660*/  STL [R1+0x74], R15 ;  /* 0x0000740f01007387 */ /* 0x0001e20000100800 */
[----:B------:R-:W-:-:S03]  /*f670*/  ISETP.GE.U32.AND.EX P1, PT, R15, UR5, PT, P1 ;  /* 0x000000050f007c0c */ /* 0x000fc6000bf26110 */
[----:B------:R0:W-:Y:S04]  /*f680*/  STL [R1+0x7c], R5 ;  /* 0x00007c0501007387 */ /* 0x0001e80000100800 */
[----:B------:R0:W-:Y:S04]  /*f690*/  STL [R1+0x80], R4 ;  /* 0x0000800401007387 */ /* 0x0001e80000100800 */
[----:B------:R0:W-:Y:S02]  /*f6a0*/  STL [R1+0x70], R3 ;  /* 0x0000700301007387 */ /* 0x0001e40000100800 */
[----:B------:R-:W-:Y:S05]  /*f6b0*/  @P1 BRA `(.L_x_307) ;  /* 0x0000000400581947 */ /* 0x000fea0003800000 */
[----:B------:R-:W-:Y:S01]  /*f6c0*/  ULDC.64 UR4, c[0x0][0x628] ;  /* 0x00018a0000047ab9 */ /* 0x000fe20000000a00 */
[----:B------:R-:W1:Y:S01]  /*f6d0*/  S2R R12, SR_CTAID.X ;  /* 0x00000000000c7919 */ /* 0x000e620000002500 */
[----:B------:R-:W-:Y:S01]  /*f6e0*/  ISETP.NE.U32.AND P1, PT, RZ, UR4, PT ;  /* 0x00000004ff007c0c */ /* 0x000fe2000bf25070 */
[----:B------:R-:W-:Y:S01]  /*f6f0*/  ULDC UR7, c[0x0][0x630] ;  /* 0x00018c0000077ab9 */ /* 0x000fe20000000800 */
[----:B------:R-:W-:Y:S01]  /*f700*/  IMAD.MOV.U32 R2, RZ, RZ, R14 ;  /* 0x000000ffff027224 */ /* 0x000fe200078e000e */
[----:B------:R-:W2:Y:S01]  /*f710*/  S2R R10, SR_CTAID.Y ;  /* 0x00000000000a7919 */ /* 0x000ea20000002600 */
[----:B------:R-:W-:Y:S01]  /*f720*/  ISETP.NE.AND.EX P1, PT, RZ, UR5, PT, P1 ;  /* 0x00000005ff007c0c */ /* 0x000fe2000bf25310 */
[----:B0-----:R-:W-:-:S12]  /*f730*/  IMAD.MOV.U32 R3, RZ, RZ, R15 ;  /* 0x000000ffff037224 */ /* 0x001fd800078e000f */
[----:B------:R-:W-:Y:S05]  /*f740*/  @!P1 BRA `(.L_x_308) ;  /* 0x0000000000289947 */ /* 0x000fea0003800000 */
[----:B------:R-:W-:Y:S02]  /*f750*/  ULDC UR6, c[0x0][0x634] ;  /* 0x00018d0000067ab9 */ /* 0x000fe40000000800 */
[----:B------:R-:W-:-:S05]  /*f760*/  IADD3 R7, P1, R14, UR6, RZ ;  /* 0x000000060e077c10 */ /* 0x000fca000ff3e0ff */
[----:B------:R-:W-:-:S04]  /*f770*/  IMAD.X R11, RZ, RZ, R15, P1 ;  /* 0x000000ffff0b7224 */ /* 0x000fc800008e060f */
[----:B------:R-:W-:-:S04]  /*f780*/  IMAD.WIDE.U32 R4, R11, UR4, RZ ;  /* 0x000000040b047c25 */ /* 0x000fc8000f8e00ff */
[----:B------:R-:W-:-:S04]  /*f790*/  IMAD.WIDE.U32 R4, P1, R7, UR5, R4 ;  /* 0x0000000507047c25 */ /* 0x000fc8000f820004 */
[----:B------:R-:W-:-:S04]  /*f7a0*/  IMAD.WIDE.U32 R6, R7, UR4, RZ ;  /* 0x0000000407067c25 */ /* 0x000fc8000f8e00ff */
[----:B------:R-:W-:Y:S01]  /*f7b0*/  IMAD.X R3, RZ, RZ, RZ, P1 ;  /* 0x000000ffff037224 */ /* 0x000fe200008e06ff */
[----:B------:R-:W-:Y:S01]  /*f7c0*/  IADD3 RZ, P1, R7, R4, RZ ;  /* 0x0000000407ff7210 */ /* 0x000fe20007f3e0ff */
[----:B------:R-:W-:-:S04]  /*f7d0*/  IMAD.MOV.U32 R2, RZ, RZ, R5 ;  /* 0x000000ffff027224 */ /* 0x000fc800078e0005 */
[----:B------:R-:W-:-:S08]  /*f7e0*/  IMAD.WIDE.U32.X R2, R11, UR5, R2, P1 ;  /* 0x000000050b027c25 */ /* 0x000fd000088e0402 */
.L_x_308:
[--C-:B------:R-:W-:Y:S01]  /*f7f0*/  SHF.R.U64 R11, R2, UR7, R3.reuse ;  /* 0x00000007020b7c19 */ /* 0x100fe20008001203 */
[----:B------:R-:W-:Y:S01]  /*f800*/  ULDC.64 UR4, c[0x0][0x620] ;  /* 0x0001880000047ab9 */ /* 0x000fe20000000a00 */
[----:B------:R-:W-:Y:S01]  /*f810*/  SHF.R.U32.HI R2, RZ, UR7, R3 ;  /* 0x00000007ff027c19 */ /* 0x000fe20008011603 */
[----:B------:R-:W-:Y:S01]  /*f820*/  IMAD.MOV.U32 R3, RZ, RZ, R15 ;  /* 0x000000ffff037224 */ /* 0x000fe200078e000f */
[----:B------:R-:W-:Y:S01]  /*f830*/  IADD3 R5, P1, RZ, -R11, RZ ;  /* 0x8000000bff057210 */ /* 0x000fe20007f3e0ff */
[----:B------:R-:W0:Y:S01]  /*f840*/  LDC R7, c[0x0][0x144] ;  /* 0x00005100ff077b82 */ /* 0x000e220000000800 */
[----:B-1----:R-:W-:Y:S01]  /*f850*/  I2FP.F32.U32 R6, R12 ;  /* 0x0000000c00067245 */ /* 0x002fe20000201000 */
[----:B------:R-:W-:Y:S01]  /*f860*/  ULDC.64 UR8, c[0x0][0x640] ;  /* 0x0001900000087ab9 */ /* 0x000fe20000000a00 */
[----:B------:R-:W-:Y:S01]  /*f870*/  ULDC UR6, c[0x0][0x608] ;  /* 0x0001820000067ab9 */ /* 0x000fe20000000800 */
[----:B------:R-:W-:Y:S01]  /*f880*/  IMAD.X R2, RZ, RZ, ~R2, P1 ;  /* 0x000000ffff027224 */ /* 0x000fe200008e0e02 */
[----:B------:R-:W-:-:S03]  /*f890*/  ISETP.NE.U32.AND P1, PT, RZ, UR8, PT ;  /* 0x00000008ff007c0c */ /* 0x000fc6000bf25070 */
[----:B------:R-:W-:Y:S01]  /*f8a0*/  IMAD R4, R2, UR4, RZ ;  /* 0x0000000402047c24 */ /* 0x000fe2000f8e02ff */
[----:B------:R-:W1:Y:S01]  /*f8b0*/  LDC R15, c[0x0][0x148] ;  /* 0x00005200ff0f7b82 */ /* 0x000e620000000800 */
[----:B------:R-:W-:Y:S01]  /*f8c0*/  IMAD.MOV.U32 R2, RZ, RZ, R14 ;  /* 0x000000ffff027224 */ /* 0x000fe200078e000e */
[----:B------:R-:W-:-:S03]  /*f8d0*/  ISETP.NE.AND.EX P1, PT, RZ, UR9, PT, P1 ;  /* 0x00000009ff007c0c */ /* 0x000fc6000bf25310 */
[----:B------:R-:W-:Y:S01]  /*f8e0*/  IMAD.WIDE.U32 R2, R5, UR4, R2 ;  /* 0x0000000405027c25 */ /* 0x000fe2000f8e0002 */
[----:B------:R-:W-:-:S03]  /*f8f0*/  ULDC UR4, c[0x0][0x150] ;  /* 0x0000540000047ab9 */ /* 0x000fc60000000800 */
[----:B------:R-:W-:Y:S01]  /*f900*/  FMUL R6, R6, UR4 ;  /* 0x0000000406067c20 */ /* 0x000fe20008400000 */
[----:B------:R-:W-:Y:S01]  /*f910*/  IMAD R5, R5, UR5, R4 ;  /* 0x0000000505057c24 */ /* 0x000fe2000f8e0204 */
[----:B------:R-:W-:Y:S01]  /*f920*/  ULDC UR4, c[0x0][0x618] ;  /* 0x0001860000047ab9 */ /* 0x000fe20000000800 */
[----:B------:R-:W-:Y:S02]  /*f930*/  ULDC UR5, c[0x0][0x154] ;  /* 0x0000550000057ab9 */ /* 0x000fe40000000800 */
[----:B------:R-:W-:Y:S01]  /*f940*/  IMAD.IADD R3, R3, 0x1, R5 ;  /* 0x0000000103037824 */ /* 0x000fe200078e0205 */
[----:B------:R-:W3:Y:S04]  /*f950*/  F2I.U32.TRUNC.NTZ R6, R6 ;  /* 0x0000000600067305 */ /* 0x000ee8000020f000 */
[----:B------:R-:W-:-:S02]  /*f960*/  SHF.R.U64 R13, R2, UR4, R3 ;  /* 0x00000004020d7c19 */ /* 0x000fc40008001203 */
[----:B--2---:R-:W-:-:S05]  /*f970*/  I2FP.F32.U32 R2, R10 ;  /* 0x0000000a00027245 */ /* 0x004fca0000201000 */
[----:B------:R-:W-:Y:S01]  /*f980*/  FMUL R4, R2, UR5 ;  /* 0x0000000502047c20 */ /* 0x000fe20008400000 */
[----:B------:R-:W-:Y:S01]  /*f990*/  SHF.R.U32.HI R2, RZ, UR4, R3 ;  /* 0x00000004ff027c19 */ /* 0x000fe20008011603 */
[----:B------:R-:W-:Y:S02]  /*f9a0*/  ULDC UR4, c[0x0][0x658] ;  /* 0x0001960000047ab9 */ /* 0x000fe40000000800 */
[----:B------:R2:W4:Y:S01]  /*f9b0*/  F2I.U32.TRUNC.NTZ R18, R4 ;  /* 0x0000000400127305 */ /* 0x000522000020f000 */
[----:B------:R-:W-:Y:S01]  /*f9c0*/  SHF.R.U64 R16, R13, UR6, R2 ;  /* 0x000000060d107c19 */ /* 0x000fe20008001202 */
[----:B---3--:R-:W-:Y:S01]  /*f9d0*/  IMAD.MOV R6, RZ, RZ, -R6 ;  /* 0x000000ffff067224 */ /* 0x008fe200078e0a06 */
[----:B------:R-:W-:-:S03]  /*f9e0*/  SHF.R.U32.HI R3, RZ, UR6, R2 ;  /* 0x00000006ff037c19 */ /* 0x000fc60008011602 */
[----:B0-----:R-:W-:Y:S01]  /*f9f0*/  IMAD R12, R7, R6, R12 ;  /* 0x00000006070c7224 */ /* 0x001fe200078e020c */
[--C-:B------:R-:W-:Y:S02]  /*fa00*/  SHF.R.U64 R14, R16, UR4, R3.reuse ;  /* 0x00000004100e7c19 */ /* 0x100fe40008001203 */
[----:B------:R-:W-:-:S03]  /*fa10*/  SHF.R.U32.HI R3, RZ, UR4, R3 ;  /* 0x00000004ff037c19 */ /* 0x000fc60008011603 */
[----:B------:R-:W-:Y:S01]  /*fa20*/  IMAD.MOV.U32 R2, RZ, RZ, R14 ;  /* 0x000000ffff027224 */ /* 0x000fe200078e000e */
[----:B--2-4-:R-:W-:Y:S06]  /*fa30*/  @!P1 BRA `(.L_x_309) ;  /* 0x0000000000289947 */ /* 0x014fec0003800000 */
        /* <DEDUP_REMOVED lines=10> */
.L_x_309:
[----:B------:R-:W-:Y:S01]  /*fae0*/  ULDC UR4, c[0x0][0x648] ;  /* 0x0001920000047ab9 */ /* 0x000fe20000000800 */
[----:B------:R-:W-:Y:S01]  /*faf0*/  IMAD.MOV R18, RZ, RZ, -R18 ;  /* 0x000000ffff127224 */ /* 0x000fe200078e0a12 */
[----:B------:R-:W-:Y:S01]  /*fb00*/  SHF.R.U64 R3, R2, UR4, R3 ;  /* 0x0000000402037c19 */ /* 0x000fe20008001203 */
[----:B------:R-:W-:Y:S01]  /*fb10*/  ULDC UR4, c[0x0][0x638] ;  /* 0x00018e0000047ab9 */ /* 0x000fe20000000800 */
[----:B------:R-:W-:Y:S01]  /*fb20*/  LOP3.LUT R2, R16, UR21, RZ, 0xc0, !PT ;  /* 0x0000001510027c12 */ /* 0x000fe2000f8ec0ff */
[----:B-1----:R-:W-:Y:S01]  /*fb30*/  @P2 IMAD R12, R15, R18, R10 ;  /* 0x000000120f0c2224 */ /* 0x002fe200078e020a */
[----:B------:R-:W-:Y:S01]  /*fb40*/  LOP3.LUT R13, R13, UR20, RZ, 0xc0, !PT ;  /* 0x000000140d0d7c12 */ /* 0x000fe2000f8ec0ff */
[----:B------:R-:W-:Y:S01]  /*fb50*/  IMAD.MOV R5, RZ, RZ, -R3 ;  /* 0x000000ffff057224 */ /* 0x000fe200078e0a03 */
[----:B------:R-:W-:Y:S01]  /*fb60*/  ULDC UR5, c[0x0][0x610] ;  /* 0x0001840000057ab9 */ /* 0x000fe20000000800 */
[----:B------:R-:W-:Y:S02]  /*fb70*/  IMAD R3, R3, UR22, R2 ;  /* 0x0000001603037c24 */ /* 0x000fe4000f8e0202 */
[----:B------:R-:W-:Y:S01]  /*fb80*/  IMAD R14, R5, UR4, R14 ;  /* 0x00000004050e7c24 */ /* 0x000fe2000f8e020e */
[----:B------:R-:W-:Y:S01]  /*fb90*/  ULDC UR4, c[0x0][0x600] ;  /* 0x0001800000047ab9 */ /* 0x000fe20000000800 */
[----:B------:R-:W-:-:S02]  /*fba0*/  IMAD R3, R3, UR5, R12 ;  /* 0x0000000503037c24 */ /* 0x000fc4000f8e020c */
[----:B------:R-:W-:Y:S02]  /*fbb0*/  IMAD R14, R14, UR4, R13 ;  /* 0x000000040e0e7c24 */ /* 0x000fe4000f8e020d */
[----:B------:R-:W-:-:S03]  /*fbc0*/  IMAD.MOV.U32 R2, RZ, RZ, 0x1 ;  /* 0x00000001ff027424 */ /* 0x000fc600078e00ff */
[----:B------:R-:W-:Y:S02]  /*fbd0*/  SEL R4, R14, R3, !P2 ;  /* 0x000000030e047207 */ /* 0x000fe40005000000 */
[----:B------:R-:W-:-:S03]  /*fbe0*/  SEL R3, R3, R14, !P2 ;  /* 0x0000000e03037207 */ /* 0x000fc60005000000 */
[----:B------:R1:W-:Y:S04]  /*fbf0*/  STL [R1+0x80], R4 ;  /* 0x0000800401007387 */ /* 0x0003e80000100800 */
[----:B------:R1:W-:Y:S04]  /*fc00*/  STL [R1+0x70], R11 ;  /* 0x0000700b01007387 */ /* 0x0003e80000100800 */
[----:B------:R1:W-:Y:S02]  /*fc10*/  STL [R1+0x7c], R3 ;  /* 0x00007c0301007387 */ /* 0x0003e40000100800 */
.L_x_307:
[----:B------:R-:W-:Y:S05]  /*fc20*/  BSYNC B1 ;  /* 0x0000000000017941 */ /* 0x000fea0003800000 */
.L_x_306:
[----:B------:R-:W-:-:S13]  /*fc30*/  LOP3.LUT P1, RZ, R2, 0xff, RZ, 0xc0, !PT ;  /* 0x000000ff02ff7812 */ /* 0x000fda000782c0ff */
[----:B------:R-:W-:Y:S05]  /*fc40*/  @P1 BRA `(.L_x_310) ;  /* 0xfffffff4000c1947 */ /* 0x000fea000383ffff */
[----:B------:R-:W-:Y:S05]  /*fc50*/  BSYNC B0 ;  /* 0x0000000000007941 */ /* 0x000fea0003800000 */
.L_x_298:
[----:B------:R-:W-:-:S03]  /*fc60*/  UMOV UR4, 0xffffffff ;  /* 0xffffffff00047882 */ /* 0x000fc60000000000 */
[----:B------:R-:W-:Y:S05]  /*fc70*/  BRA.DIV UR4, `(.L_x_311) ;  /* 0x00000006047c7947 */ /* 0x000fea000b800000 */
[----:B------:R-:W-:-:S13]  /*fc80*/  ELECT P0, URZ, PT ;  /* 0x00000000003f782f */ /* 0x000fda0003800000 */
.L_x_328:
[----:B------:R-:W-:Y:S04]  /*fc90*/  BSSY B0, `(.L_x_312) ;  /* 0x0000035000007945 */ /* 0x000fe80003800000 */
[----:B------:R-:W-:Y:S05]  /*fca0*/  @!P0 BRA `(.L_x_313) ;  /* 0x0000000000cc8947 */ /* 0x000fea0003800000 */
[----:B------:R-:W-:-:S04]  /*fcb0*/  ULOP3.LUT UR4, UR15, 0x2, URZ, 0xfc, !UPT ;  /* 0x000000020f047892 */ /* 0x000fc8000f8efc3f */
[----:B------:R-:W-:-:S06]  /*fcc0*/  UISETP.NE.AND UP0, UPT, UR4, 0x3, UPT ;  /* 0x000000030400788c */ /* 0x000fcc000bf05270 */
[----:B------:R-:W-:-:S13]  /*fcd0*/  PLOP3.LUT P0, PT, PT, PT, UP0, 0x80, 0x0 ;  /* 0x000000000000781c */ /* 0x000fda0003f0f008 */
[----:B------:R-:W-:Y:S05]  /*fce0*/  @!P0 BRA `(.L_x_314) ;  /* 0x0000000000048947 */ /* 0x000fea0003800000 */
[----:B------:R-:W-:Y:S01]  /*fcf0*/  BPT.TRAP 0x1 ;  /* 0x000000040000795c */ /* 0x000fe20000300000 */
.L_x_314:
[----:B01----:R-:W0:Y:S01]  /*fd00*/  S2R R3, SR_CgaCtaId ;  /* 0x0000000000037919 */ /* 0x003e220000008800 */
[----:B------:R-:W-:-:S04]  /*fd10*/  MOV R2, 0x400 ;  /* 0x0000040000027802 */ /* 0x000fc80000000f00 */
[----:B0-----:R-:W-:Y:S02]  /*fd20*/  LEA R3, R3, R2, 0x18 ;  /* 0x0000000203037211 */ /* 0x001fe400078ec0ff */
[----:B------:R-:W-:-:S03]  /*fd30*/  SHF.L.U32 R2, R0, 0x1f, RZ ;  /* 0x0000001f00027819 */ /* 0x000fc600000006ff */
[----:B------:R-:W-:-:S04]  /*fd40*/  VIADD R3, R3, 0x28 ;  /* 0x0000002803037836 */ /* 0x000fc80000000000 */
[C---:B------:R-:W-:Y:S02]  /*fd50*/  IMAD R7, R8.reuse, 0x8, R3 ;  /* 0x0000000808077824 */ /* 0x040fe400078e0203 */
[----:B------:R-:W-:Y:S02]  /*fd60*/  VIADD R8, R8, 0x1 ;  /* 0x0000000108087836 */ /* 0x000fe40000000000 */
[----:B------:R-:W0:Y:S03]  /*fd70*/  SYNCS.PHASECHK.TRANS64.TRYWAIT P0, [R7+URZ], R2 ;  /* 0x00000002070075a7 */ /* 0x000e26000800017f */
[----:B------:R-:W-:-:S04]  /*fd80*/  ISETP.NE.AND P1, PT, R8, 0x5, PT ;  /* 0x000000050800780c */ /* 0x000fc80003f25270 */
[----:B------:R-:W-:Y:S02]  /*fd90*/  SEL R5, RZ, 0x1, P1 ;  /* 0x00000001ff057807 */ /* 0x000fe40000800000 */
[----:B------:R-:W-:Y:S02]  /*fda0*/  SEL R8, R8, RZ, P1 ;  /* 0x000000ff08087207 */ /* 0x000fe40000800000 */
[----:B------:R-:W-:-:S03]  /*fdb0*/  LOP3.LUT R5, R0, R5, RZ, 0x3c, !PT ;  /* 0x0000000500057212 */ /* 0x000fc600078e3cff */
[----:B------:R-:W-:Y:S01]  /*fdc0*/  IMAD R9, R8, 0x8, R3 ;  /* 0x0000000808097824 */ /* 0x000fe200078e0203 */
[----:B------:R-:W-:Y:S01]  /*fdd0*/  SHF.L.U32 R4, R5, 0x1f, RZ ;  /* 0x0000001f05047819 */ /* 0x000fe200000006ff */
[----:B0-----:R-:W-:Y:S06]  /*fde0*/  @!P0 BRA `(.L_x_315) ;  /* 0x0000000400448947 */ /* 0x001fec0003800000 */
.L_x_329:
[----:B------:R-:W1:Y:S01]  /*fdf0*/  SYNCS.PHASECHK.TRANS64.TRYWAIT P0, [R9+URZ], R4 ;  /* 0x00000004090075a7 */ /* 0x000e62000800017f */
[----:B------:R-:W-:-:S05]  /*fe00*/  VIADD R0, R8, 0x1 ;  /* 0x0000000108007836 */ /* 0x000fca0000000000 */
[----:B------:R-:W-:-:S04]  /*fe10*/  ISETP.NE.AND P1, PT, R0, 0x5, PT ;  /* 0x000000050000780c */ /* 0x000fc80003f25270 */
[----:B0-----:R-:W-:Y:S02]  /*fe20*/  SEL R2, RZ, 0x1, P1 ;  /* 0x00000001ff027807 */ /* 0x001fe40000800000 */
[----:B------:R-:W-:Y:S02]  /*fe30*/  SEL R0, R0, RZ, P1 ;  /* 0x000000ff00007207 */ /* 0x000fe40000800000 */
[----:B------:R-:W-:-:S03]  /*fe40*/  LOP3.LUT R7, R5, R2, RZ, 0x3c, !PT ;  /* 0x0000000205077212 */ /* 0x000fc600078e3cff */
[----:B------:R-:W-:Y:S01]  /*fe50*/  IMAD R6, R0, 0x8, R3 ;  /* 0x0000000800067824 */ /* 0x000fe200078e0203 */
[----:B------:R-:W-:Y:S01]  /*fe60*/  SHF.L.U32 R5, R7, 0x1f, RZ ;  /* 0x0000001f07057819 */ /* 0x000fe200000006ff */
[----:B-1----:R-:W-:Y:S06]  /*fe70*/  @!P0 BRA `(.L_x_316) ;  /* 0x0000000400348947 */ /* 0x002fec0003800000 */
.L_x_330:
[----:B------:R-:W1:Y:S01]  /*fe80*/  SYNCS.PHASECHK.TRANS64.TRYWAIT P0, [R6+URZ], R5 ;  /* 0x00000005060075a7 */ /* 0x000e62000800017f */
[----:B------:R-:W-:-:S05]  /*fe90*/  VIADD R0, R0, 0x1 ;  /* 0x0000000100007836 */ /* 0x000fca0000000000 */
[----:B------:R-:W-:-:S04]  /*fea0*/  ISETP.NE.AND P1, PT, R0, 0x5, PT ;  /* 0x000000050000780c */ /* 0x000fc80003f25270 */
[----:B------:R-:W-:Y:S02]  /*feb0*/  SEL R2, RZ, 0x1, P1 ;  /* 0x00000001ff027807 */ /* 0x000fe40000800000 */
[----:B------:R-:W-:Y:S02]  /*fec0*/  SEL R0, R0, RZ, P1 ;  /* 0x000000ff00007207 */ /* 0x000fe40000800000 */
[----:B------:R-:W-:-:S03]  /*fed0*/  LOP3.LUT R7, R7, R2, RZ, 0x3c, !PT ;  /* 0x0000000207077212 */ /* 0x000fc600078e3cff */
[----:B0-----:R-:W-:Y:S01]  /*fee0*/  IMAD R9, R0, 0x8, R3 ;  /* 0x0000000800097824 */ /* 0x001fe200078e0203 */
[----:B------:R-:W-:Y:S01]  /*fef0*/  SHF.L.U32 R4, R7, 0x1f, RZ ;  /* 0x0000001f07047819 */ /* 0x000fe200000006ff */
[----:B-1----:R-:W-:Y:S06]  /*ff00*/  @!P0 BRA `(.L_x_317) ;  /* 0x0000000400248947 */ /* 0x002fec0003800000 */
.L_x_331:
[----:B------:R-:W1:Y:S01]  /*ff10*/  SYNCS.PHASECHK.TRANS64.TRYWAIT P0, [R9+URZ], R4 ;  /* 0x00000004090075a7 */ /* 0x000e62000800017f */
[----:B------:R-:W-:-:S05]  /*ff20*/  VIADD R0, R0, 0x1 ;  /* 0x0000000100007836 */ /* 0x000fca0000000000 */
[----:B------:R-:W-:-:S04]  /*ff30*/  ISETP.NE.AND P1, PT, R0, 0x5, PT ;  /* 0x000000050000780c */ /* 0x000fc80003f25270 */
[----:B------:R-:W-:Y:S02]  /*ff40*/  SEL R2, RZ, 0x1, P1 ;  /* 0x00000001ff027807 */ /* 0x000fe40000800000 */
[----:B------:R-:W-:Y:S02]  /*ff50*/  SEL R0, R0, RZ, P1 ;  /* 0x000000ff00007207 */ /* 0x000fe40000800000 */
[----:B------:R-:W-:Y:S01]  /*ff60*/  LOP3.LUT R2, R7, R2, RZ, 0x3c, !PT ;  /* 0x0000000207027212 */ /* 0x000fe200078e3cff */
[----:B-1----:R-:W-:Y:S06]  /*ff70*/  @!P0 BRA `(.L_x_318) ;  /* 0x00000004001c8947 */ /* 0x002fec0003800000 */
.L_x_332:
[----:B------:R-:W-:Y:S01]  /*ff80*/  IMAD R3, R0, 0x8, R3 ;  /* 0x0000000800037824 */ /* 0x000fe200078e0203 */
[----:B------:R-:W-:-:S07]  /*ff90*/  SHF.L.U32 R0, R2, 0x1f, RZ ;  /* 0x0000001f02007819 */ /* 0x000fce00000006ff */
.L_x_319:
[----:B--2---:R2:W3:Y:S02]  /*ffa0*/  SYNCS.PHASECHK.TRANS64.TRYWAIT P0, [R3+URZ], R0 ;  /* 0x00000000030075a7 */ /* 0x0044e4000800017f */
[----:B---3--:R-:W-:Y:S05]  /*ffb0*/  @!P0 NANOSLEEP.SYNCS 0x989680 ;  /* 0x009896800000895d */ /* 0x008fea0003900000 */
[----:B------:R-:W3:Y:S02]  /*ffc0*/  @!P0 SYNCS.PHASECHK.TRANS64 P0, [R3+URZ], R0 ;  /* 0x00000000030085a7 */ /* 0x000ee4000800007f */
[----:B---3--:R-:W-:Y:S05]  /*ffd0*/  @!P0 BRA `(.L_x_319) ;  /* 0xfffffffc00f08947 */ /* 0x008fea000383ffff */
.L_x_313:
[----:B------:R-:W-:Y:S05]  /*ffe0*/  BSYNC B0 ;  /* 0x0000000000007941 */ /* 0x000fea0003800000 */
.L_x_312:
[----:B------:R-:W-:Y:S05]  /*fff0*/  EXIT ;  /* 0x000000000000794d */ /* 0x000fea0003800000 */
.L_x_15:
[----:B--2---:R-:W-:-:S04]  /*10000*/  IMAD.U32 R3, RZ, RZ, UR18 ;  /* 0x00000012ff037e24 */ /* 0x004fc8000f8e00ff */
[----:B------:R2:W3:Y:S03]  /*10010*/  SYNCS.PHASECHK.TRANS64.TRYWAIT P0, [R3+URZ+-0x8], R0 ;  /* 0xfffff800030075a7 */ /* 0x0004e6000800017f */
[----:B---3--:R-:W-:Y:S05]  /*10020*/  @!P0 NANOSLEEP.SYNCS 0x989680 ;  /* 0x009896800000895d */ /* 0x008fea0003900000 */
[----:B------:R-:W3:Y:S02]  /*10030*/  @!P0 SYNCS.PHASECHK.TRANS64 P0, [R3+URZ+-0x8], R0 ;  /* 0xfffff800030085a7 */ /* 0x000ee4000800007f */
[----:B---3--:R-:W-:Y:S05]  /*10040*/  @!P0 BRA `(.L_x_15) ;  /* 0xfffffffc00ec8947 */ /* 0x008fea000383ffff */
[----:B------:R-:W-:Y:S05]  /*10050*/  BRA `(.L_x_320) ;  /* 0xffffff1400687947 */ /* 0x000fea000383ffff */
.L_x_20:
[----:B-1----:R-:W-:-:S04]  /*10060*/  IMAD.U32 R3, RZ, RZ, UR6 ;  /* 0x00000006ff037e24 */ /* 0x002fc8000f8e00ff */
[----:B------:R1:W2:Y:S03]  /*10070*/  SYNCS.PHASECHK.TRANS64.TRYWAIT P0, [R3+URZ], R0 ;  /* 0x00000000030075a7 */ /* 0x0002a6000800017f */
[----:B--2---:R-:W-:Y:S05]  /*10080*/  @!P0 NANOSLEEP.SYNCS 0x989680 ;  /* 0x009896800000895d */ /* 0x004fea0003900000 */
[----:B------:R-:W2:Y:S02]  /*10090*/  @!P0 SYNCS.PHASECHK.TRANS64 P0, [R3+URZ], R0 ;  /* 0x00000000030085a7 */ /* 0x000ea4000800007f */
[----:B--2---:R-:W-:Y:S05]  /*100a0*/  @!P0 BRA `(.L_x_20) ;  /* 0xfffffffc00ec8947 */ /* 0x004fea000383ffff */
[----:B------:R-:W-:Y:S05]  /*100b0*/  BRA `(.L_x_19) ;  /* 0xffffff1c00d07947 */ /* 0x000fea000383ffff */
.L_x_26:
[----:B-----5:R2:W-:Y:S02]  /*100c0*/  STL [R1+0x98], R0 ;  /* 0x0000980001007387 */ /* 0x0205e40000100800 */
[----:B--2---:R-:W-:-:S04]  /*100d0*/  IMAD.U32 R0, RZ, RZ, UR9 ;  /* 0x00000009ff007e24 */ /* 0x004fc8000f8e00ff */
[----:B------:R2:W3:Y:S03]  /*100e0*/  SYNCS.PHASECHK.TRANS64.TRYWAIT P0, [R0+URZ], R229 ;  /* 0x000000e5000075a7 */ /* 0x0004e6000800017f */
[----:B---3--:R-:W-:Y:S05]  /*100f0*/  @!P0 NANOSLEEP.SYNCS 0x989680 ;  /* 0x009896800000895d */ /* 0x008fea0003900000 */
[----:B------:R2:W3:Y:S02]  /*10100*/  @!P0 SYNCS.PHASECHK.TRANS64 P0, [R0+URZ], R229 ;  /* 0x000000e5000085a7 */ /* 0x0004e4000800007f */
[----:B--2---:R2:W5:Y:S02]  /*10110*/  LDL.LU R0, [R1+0x98] ;  /* 0x0000980001007983 */ /* 0x0045640000300800 */
[----:B--23--:R-:W-:Y:S05]  /*10120*/  @!P0 BRA `(.L_x_26) ;  /* 0xfffffffc00e48947 */ /* 0x00cfea000383ffff */
[----:B------:R-:W-:Y:S05]  /*10130*/  BRA `(.L_x_25) ;  /* 0xffffff3000687947 */ /* 0x000fea000383ffff */
.L_x_34:
[----:B-1----:R-:W-:-:S04]  /*10140*/  IMAD.U32 R25, RZ, RZ, UR18 ;  /* 0x00000012ff197e24 */ /* 0x002fc8000f8e00ff */
[----:B------:R1:W3:Y:S03]  /*10150*/  SYNCS.PHASECHK.TRANS64.TRYWAIT P0, [R25+URZ+0x8], R24 ;  /* 0x00000818190075a7 */ /* 0x0002e6000800017f */
[----:B---3--:R-:W-:Y:S05]  /*10160*/  @!P0 NANOSLEEP.SYNCS 0x989680 ;  /* 0x009896800000895d */ /* 0x008fea0003900000 */
[----:B------:R-:W3:Y:S02]  /*10170*/  @!P0 SYNCS.PHASECHK.TRANS64 P0, [R25+URZ+0x8], R24 ;  /* 0x00000818190085a7 */ /* 0x000ee4000800007f */
[----:B---3--:R-:W-:Y:S05]  /*10180*/  @!P0 BRA `(.L_x_34) ;  /* 0xfffffffc00ec8947 */ /* 0x008fea000383ffff */
[----:B------:R-:W-:Y:S05]  /*10190*/  BRA `(.L_x_321) ;  /* 0xffffff5400487947 */ /* 0x000fea000383ffff */
.L_x_299:
[----:B------:R-:W-:Y:S01]  /*101a0*/  BSSY B1, `(.L_x_322) ;  /* 0x0000006000017945 */ /* 0x000fe20003800000 */
[----:B------:R-:W-:-:S07]  /*101b0*/  IMAD.MOV.U32 R2, RZ, RZ, -0x1 ;  /* 0xffffffffff027424 */ /* 0x000fce00078e00ff */
[----:B------:R-:W-:Y:S05]  /*101c0*/  WARPSYNC.COLLECTIVE R2, `(.L_x_323) ;  /* 0x00000000020c7348 */ /* 0x000fea0003c00000 */
[----:B------:R-:W-:Y:S02]  /*101d0*/  ELECT P1, UR62, PT ;  /* 0x00000000003e782f */ /* 0x000fe40003820000 */
[----:B------:R-:W-:Y:S01]  /*101e0*/  MOV R2, UR62 ;  /* 0x0000003e00027c02 */ /* 0x000fe20008000f00 */
[----:B------:R-:W-:Y:S10]  /*101f0*/  ENDCOLLECTIVE ;  /* 0x000000000000791b */ /* 0x000ff40003800000 */
.L_x_323:
[----:B------:R-:W-:Y:S05]  /*10200*/  BSYNC B1 ;  /* 0x0000000000017941 */ /* 0x000fea0003800000 */
.L_x_322:
[----:B------:R-:W-:Y:S05]  /*10210*/  BRA `(.L_x_324) ;  /* 0xffffffec00a47947 */ /* 0x000fea000383ffff */
.L_x_302:
[----:B-1----:R1:W2:Y:S02]  /*10220*/  SYNCS.PHASECHK.TRANS64.TRYWAIT P1, [R11+URZ+0x28], R4 ;  /* 0x000028040b0075a7 */ /* 0x0022a4000802017f */
[----:B--2---:R-:W-:Y:S05]  /*10230*/  @!P1 NANOSLEEP.SYNCS 0x989680 ;  /* 0x009896800000995d */ /* 0x004fea0003900000 */
[----:B------:R-:W2:Y:S02]  /*10240*/  @!P1 SYNCS.PHASECHK.TRANS64 P1, [R11+URZ+0x28], R4 ;  /* 0x000028040b0095a7 */ /* 0x000ea4000802007f */
[----:B--2---:R-:W-:Y:S05]  /*10250*/  @!P1 BRA `(.L_x_302) ;  /* 0xfffffffc00f09947 */ /* 0x004fea000383ffff */
[----:B------:R-:W-:Y:S05]  /*10260*/  BRA `(.L_x_325) ;  /* 0xffffffec00e07947 */ /* 0x000fea000383ffff */
.L_x_311:
[----:B------:R-:W-:Y:S01]  /*10270*/  BSSY B0, `(.L_x_326) ;  /* 0x0000006000007945 */ /* 0x000fe20003800000 */
[----:B------:R-:W-:-:S07]  /*10280*/  IMAD.MOV.U32 R2, RZ, RZ, -0x1 ;  /* 0xffffffffff027424 */ /* 0x000fce00078e00ff */
[----:B01----:R-:W-:Y:S05]  /*10290*/  WARPSYNC.COLLECTIVE R2, `(.L_x_327) ;  /* 0x00000000020c7348 */ /* 0x003fea0003c00000 */
[----:B------:R-:W-:Y:S02]  /*102a0*/  ELECT P1, UR62, PT ;  /* 0x00000000003e782f */ /* 0x000fe40003820000 */
[----:B------:R-:W-:Y:S01]  /*102b0*/  MOV R2, UR62 ;  /* 0x0000003e00027c02 */ /* 0x000fe20008000f00 */
[----:B01----:R-:W-:Y:S10]  /*102c0*/  ENDCOLLECTIVE ;  /* 0x000000000000791b */ /* 0x003ff40003800000 */
.L_x_327:
[----:B------:R-:W-:Y:S05]  /*102d0*/  BSYNC B0 ;  /* 0x0000000000007941 */ /* 0x000fea0003800000 */
.L_x_326:
[----:B------:R-:W-:Y:S01]  /*102e0*/  PLOP3.LUT P0, PT, P1, PT, PT, 0x80, 0x0 ;  /* 0x000000000000781c */ /* 0x000fe20000f0f070 */
[----:B------:R-:W-:-:S12]  /*102f0*/  BRA `(.L_x_328) ;  /* 0xfffffff800647947 */ /* 0x000fd8000383ffff */
.L_x_315:
[----:B0-----:R0:W1:Y:S02]  /*10300*/  SYNCS.PHASECHK.TRANS64.TRYWAIT P0, [R7+URZ], R2 ;  /* 0x00000002070075a7 */ /* 0x001064000800017f */
[----:B-1----:R-:W-:Y:S05]  /*10310*/  @!P0 NANOSLEEP.SYNCS 0x989680 ;  /* 0x009896800000895d */ /* 0x002fea0003900000 */
[----:B------:R-:W1:Y:S02]  /*10320*/  @!P0 SYNCS.PHASECHK.TRANS64 P0, [R7+URZ], R2 ;  /* 0x00000002070085a7 */ /* 0x000e64000800007f */
[----:B-1----:R-:W-:Y:S05]  /*10330*/  @!P0 BRA `(.L_x_315) ;  /* 0xfffffffc00f08947 */ /* 0x002fea000383ffff */
[----:B------:R-:W-:Y:S05]  /*10340*/  BRA `(.L_x_329) ;  /* 0xfffffff800a87947 */ /* 0x000fea000383ffff */
.L_x_316:
[----:B0-----:R0:W1:Y:S02]  /*10350*/  SYNCS.PHASECHK.TRANS64.TRYWAIT P0, [R9+URZ], R4 ;  /* 0x00000004090075a7 */ /* 0x001064000800017f */
[----:B-1----:R-:W-:Y:S05]  /*10360*/  @!P0 NANOSLEEP.SYNCS 0x989680 ;  /* 0x009896800000895d */ /* 0x002fea0003900000 */
[----:B------:R-:W1:Y:S02]  /*10370*/  @!P0 SYNCS.PHASECHK.TRANS64 P0, [R9+URZ], R4 ;  /* 0x00000004090085a7 */ /* 0x000e64000800007f */
[----:B-1----:R-:W-:Y:S05]  /*10380*/  @!P0 BRA `(.L_x_316) ;  /* 0xfffffffc00f08947 */ /* 0x002fea000383ffff */
[----:B------:R-:W-:Y:S05]  /*10390*/  BRA `(.L_x_330) ;  /* 0xfffffff800b87947 */ /* 0x000fea000383ffff */
.L_x_317:
[----:B0-----:R0:W1:Y:S02]  /*103a0*/  SYNCS.PHASECHK.TRANS64.TRYWAIT P0, [R6+URZ], R5 ;  /* 0x00000005060075a7 */ /* 0x001064000800017f */
[----:B-1----:R-:W-:Y:S05]  /*103b0*/  @!P0 NANOSLEEP.SYNCS 0x989680 ;  /* 0x009896800000895d */ /* 0x002fea0003900000 */
[----:B------:R-:W1:Y:S02]  /*103c0*/  @!P0 SYNCS.PHASECHK.TRANS64 P0, [R6+URZ], R5 ;  /* 0x00000005060085a7 */ /* 0x000e64000800007f */
[----:B-1----:R-:W-:Y:S05]  /*103d0*/  @!P0 BRA `(.L_x_317) ;  /* 0xfffffffc00f08947 */ /* 0x002fea000383ffff */
[----:B------:R-:W-:Y:S05]  /*103e0*/  BRA `(.L_x_331) ;  /* 0xfffffff800c87947 */ /* 0x000fea000383ffff */
.L_x_318:
[----:B-1----:R1:W2:Y:S02]  /*103f0*/  SYNCS.PHASECHK.TRANS64.TRYWAIT P0, [R9+URZ], R4 ;  /* 0x00000004090075a7 */ /* 0x0022a4000800017f */
[----:B--2---:R-:W-:Y:S05]  /*10400*/  @!P0 NANOSLEEP.SYNCS 0x989680 ;  /* 0x009896800000895d */ /* 0x004fea0003900000 */
[----:B------:R-:W2:Y:S02]  /*10410*/  @!P0 SYNCS.PHASECHK.TRANS64 P0, [R9+URZ], R4 ;  /* 0x00000004090085a7 */ /* 0x000ea4000800007f */
[----:B--2---:R-:W-:Y:S05]  /*10420*/  @!P0 BRA `(.L_x_318) ;  /* 0xfffffffc00f08947 */ /* 0x004fea000383ffff */
[----:B------:R-:W-:Y:S05]  /*10430*/  BRA `(.L_x_332) ;  /* 0xfffffff800d07947 */ /* 0x000fea000383ffff */
.L_x_333:
[----:B------:R-:W-:-:S00]  /*10440*/  BRA `(.L_x_333) ;  /* 0xfffffffc00fc7947 */ /* 0x000fc0000383ffff */
[----:B------:R-:W-:-:S00]  /*10450*/  NOP ;  /* 0x0000000000007918 */ /* 0x000fc00000000000 */
        /* <DEDUP_REMOVED lines=10> */
.L_x_334:


//--------------------- .nv.shared._ZN7cutlass13device_kernelINS_4gemm6kernel13GemmUniversalIN4cute5tupleIJiiiiEEENS1_10collective13CollectiveMmaINS1_37MainloopSm90TmaGmmaWarpSpecializedFP8ILi5ENS5_IJNS4_1CILi1EEESB_SB_EEENS1_32KernelTmaWarpSpecializedPingpongEEENS5_IJNSA_ILi64EEENSA_ILi256EEENSA_ILi128EEEEEENS_12float_e4m3_tENS5_IJlSB_lEEESJ_SK_NS4_8TiledMMAINS4_8MMA_AtomIJNS4_4SM904GMMA31MMA_64x256x32_F32E4M3E4M3_SS_TNILNSO_7ScaleInE1ELSQ_1EEEEEENS4_6LayoutISC_NS5_IJNSA_ILi0EEESU_SU_EEEEENS5_IJNS4_10UnderscoreESX_SX_EEEEENS4_13SM90_TMA_LOADENS4_14ComposedLayoutINS4_7SwizzleILi3ELi4ELi3EEENS4_18smem_ptr_flag_bitsILi8EEENST_INS5_IJNSA_ILi8EEESH_EEENS5_IJSH_SB_EEEEEEEvNS4_8identityES10_S1A_vS1B_EENS_8epilogue10collective6detail29Sm90TmaWarpSpecializedAdapterINS1E_15DefaultEpilogueISJ_SK_SK_NS1D_6thread17LinearCombinationISJ_Li1EffLNS1I_9ScaleType4KindE0ELNS_15FloatRoundStyleE2ESJ_EENS1_15EpilogueDefaultEEEEEvvEEEEvNT_6ParamsE --------------------------
	.section	.nv.shared._ZN7cutlass13device_kernelINS_4gemm6kernel13GemmUniversalIN4cute5tupleIJiiiiEEENS1_10collective13CollectiveMmaINS1_37MainloopSm90TmaGmmaWarpSpecializedFP8ILi5ENS5_IJNS4_1CILi1EEESB_SB_EEENS1_32KernelTmaWarpSpecializedPingpongEEENS5_IJNSA_ILi64EEENSA_ILi256EEENSA_ILi128EEEEEENS_12float_e4m3_tENS5_IJlSB_lEEESJ_SK_NS4_8TiledMMAINS4_8MMA_AtomIJNS4_4SM904GMMA31MMA_64x256x32_F32E4M3E4M3_SS_TNILNSO_7ScaleInE1ELSQ_1EEEEEENS4_6LayoutISC_NS5_IJNSA_ILi0EEESU_SU_EEEEENS5_IJNS4_10UnderscoreESX_SX_EEEEENS4_13SM90_TMA_LOADENS4_14ComposedLayoutINS4_7SwizzleILi3ELi4ELi3EEENS4_18smem_ptr_flag_bitsILi8EEENST_INS5_IJNSA_ILi8EEESH_EEENS5_IJSH_SB_EEEEEEEvNS4_8identityES10_S1A_vS1B_EENS_8epilogue10collective6detail29Sm90TmaWarpSpecializedAdapterINS1E_15DefaultEpilogueISJ_SK_SK_NS1D_6thread17LinearCombinationISJ_Li1EffLNS1I_9ScaleType4KindE0ELNS_15FloatRoundStyleE2ESJ_EENS1_15EpilogueDefaultEEEEEvvEEEEvNT_6ParamsE,"aw",@nobits
	.sectionflags	@""
	.align	16
	.zero		1024


//--------------------- .nv.shared.reserved.0     --------------------------
	.section	.nv.shared.reserved.0,"aw",@nobits
	.weak		__nv_reservedSMEM_offset_0_alias
	.size		__nv_reservedSMEM_offset_0_alias, 0, 0
	.other		__nv_reservedSMEM_offset_0_alias,@"STO_CUDA_RESERVED_SHARED STV_DEFAULT"
__nv_reservedSMEM_offset_0_alias:
	.zero		0


//--------------------- .nv.global                --------------------------
	.section	.nv.global,"aw",@nobits
.nv.global:
	.type		_ZN40_INTERNAL_12ef03df_4_k_cu_6da25a65_235044cute1_E,@object
	.size		_ZN40_INTERNAL_12ef03df_4_k_cu_6da25a65_235044cute1_E,(_ZN40_INTERNAL_12ef03df_4_k_cu_6da25a65_235044cuda3std3__45__cpo6cbeginE - _ZN40_INTERNAL_12ef03df_4_k_cu_6da25a65_235044cute1_E)
_ZN40_INTERNAL_12ef03df_4_k_cu_6da25a65_235044cute1_E:
	.zero		1
	.type		_ZN40_INTERNAL_12ef03df_4_k_cu_6da25a65_235044cuda3std3__45__cpo6cbeginE,@object
	.size		_ZN40_INTERNAL_12ef03df_4_k_cu_6da25a65_235044cuda3std3__45__cpo6cbeginE,(_ZN40_INTERNAL_12ef03df_4_k_cu_6da25a65_235044cuda3std3__48in_placeE - _ZN40_INTERNAL_12ef03df_4_k_cu_6da25a65_235044cuda3std3__45__cpo6cbeginE)
_ZN40_INTERNAL_12ef03df_4_k_cu_6da25a65_235044cuda3std3__45__cpo6cbeginE:
	.zero		1
	.type		_ZN40_INTERNAL_12ef03df_4_k_cu_6da25a65_235044cuda3std3__48in_placeE,@object
	.size		_ZN40_INTERNAL_12ef03df_4_k_cu_6da25a65_235044cuda3std3__48in_placeE,(_ZN40_INTERNAL_12ef03df_4_k_cu_6da25a65_235044cuda3std6ranges3__45__cpo9iter_moveE - _ZN40_INTERNAL_12ef03df_4_k_cu_6da25a65_235044cuda3std3__48in_placeE)
_ZN40_INTERNAL_12ef03df_4_k_cu_6da25a65_235044cuda3std3__48in_placeE:
	.zero		1
	.type		_ZN40_INTERNAL_12ef03df_4_k_cu_6da25a65_235044cuda3std6ranges3__45__cpo9iter_moveE,@object
	.size		_ZN40_INTERNAL_12ef03df_4_k_cu_6da25a65_235044cuda3std6ranges3__45__cpo9iter_moveE,(_ZN40_INTERNAL_12ef03df_4_k_cu_6da25a65_235044cuda3std3__45__cpo5beginE - _ZN40_INTERNAL_12ef03df_4_k_cu_6da25a65_235044cuda3std6ranges3__45__cpo9iter_moveE)
_ZN40_INTERNAL_12ef03df_4_k_cu_6da25a65_235044cuda3std6ranges3__45__cpo9iter_moveE:
	.zero		1
	.type		_ZN40_INTERNAL_12ef03df_4_k_cu_6da25a65_235044cuda3std3__45__cpo5beginE,@object
	.size		_ZN40_INTERNAL_12ef03df_4_k_cu_6da25a65_235044cuda3std3__45__cpo5beginE,(_ZN40_INTERNAL_12ef03df_4_k_cu_6da25a65_235044cuda3std3__442_GLOBAL__N__12ef03df_4_k_cu_6da25a65_235046ignoreE - _ZN40_INTERNAL_12ef03df_4_k_cu_6da25a65_235044cuda3std3__45__cpo5beginE)
_ZN40_INTERNAL_12ef03df_4_k_cu_6da25a65_235044cuda3std3__45__cpo5beginE:
	.zero		1
	.type		_ZN40_INTERNAL_12ef03df_4_k_cu_6da25a65_235044cuda3std3__442_GLOBAL__N__12ef03df_4_k_cu_6da25a65_235046ignoreE,@object
	.size		_ZN40_INTERNAL_12ef03df_4_k_cu_6da25a65_235044cuda3std3__442_GLOBAL__N__12ef03df_4_k_cu_6da25a65_235046ignoreE,(_ZN40_INTERNAL_12ef03df_4_k_cu_6da25a65_235044cute7productE - _ZN40_INTERNAL_12ef03df_4_k_cu_6da25a65_235044cuda3std3__442_GLOBAL__N__12ef03df_4_k_cu_6da25a65_235046ignoreE)
_ZN40_INTERNAL_12ef03df_4_k_cu_6da25a65_235044cuda3std3__442_GLOBAL__N__12ef03df_4_k_cu_6da25a65_235046ignoreE:
	.zero		1
	.type		_ZN40_INTERNAL_12ef03df_4_k_cu_6da25a65_235044cute7productE,@object
	.size		_ZN40_INTERNAL_12ef03df_4_k_cu_6da25a65_235044cute7productE,(_ZN40_INTERNAL_12ef03df_4_k_cu_6da25a65_235044cuda3std3__45__cpo3endE - _ZN40_INTERNAL_12ef03df_4_k_cu_6da25a65_235044cute7productE)
_ZN40_INTERNAL_12ef03df_4_k_cu_6da25a65_235044cute7productE:
	.zero		1
	.type		_ZN40_INTERNAL_12ef03df_4_k_cu_6da25a65_235044cuda3std3__45__cpo3endE,@object
	.size		_ZN40_INTERNAL_12ef03df_4_k_cu_6da25a65_235044cuda3std3__45__cpo3endE,(_ZN40_INTERNAL_12ef03df_4_k_cu_6da25a65_235044cuda3std3__419piecewise_constructE - _ZN40_INTERNAL_12ef03df_4_k_cu_6da25a65_235044cuda3std3__45__cpo3endE)
_ZN40_INTERNAL_12ef03df_4_k_cu_6da25a65_235044cuda3std3__45__cpo3endE:
	.zero		1
	.type		_ZN40_INTERNAL_12ef03df_4_k_cu_6da25a65_235044cuda3std3__419piecewise_constructE,@object
	.size		_ZN40_INTERNAL_12ef03df_4_k_cu_6da25a65_235044cuda3std3__419piecewise_constructE,(_ZN40_INTERNAL_12ef03df_4_k_cu_6da25a65_235044cuda3std3__45__cpo4cendE - _ZN40_INTERNAL_12ef03df_4_k_cu_6da25a65_235044cuda3std3__419piecewise_constructE)
_ZN40_INTERNAL_12ef03df_4_k_cu_6da25a65_235044cuda3std3__419piecewise_constructE:
	.zero		1
	.type		_ZN40_INTERNAL_12ef03df_4_k_cu_6da25a65_235044cuda3std3__45__cpo4cendE,@object
	.size		_ZN40_INTERNAL_12ef03df_4_k_cu_6da25a65_235044cuda3std3__45__cpo4cendE,(_ZN40_INTERNAL_12ef03df_4_k_cu_6da25a65_235044cuda3std6ranges3__45__cpo4swapE - _ZN40_INTERNAL_12ef03df_4_k_cu_6da25a65_235044cuda3std3__45__cpo4cendE)
_ZN40_INTERNAL_12ef03df_4_k_cu_6da25a65_235044cuda3std3__45__cpo4cendE:
	.zero		1
	.type		_ZN40_INTERNAL_12ef03df_4_k_cu_6da25a65_235044cuda3std6ranges3__45__cpo4swapE,@object
	.size		_ZN40_INTERNAL_12ef03df_4_k_cu_6da25a65_235044cuda3std6ranges3__45__cpo4swapE,(.L_7 - _ZN40_INTERNAL_12ef03df_4_k_cu_6da25a65_235044cuda3std6ranges3__45__cpo4swapE)
_ZN40_INTERNAL_12ef03df_4_k_cu_6da25a65_235044cuda3std6ranges3__45__cpo4swapE:
	.zero		1
.L_7:


//--------------------- .nv.constant0._ZN7cutlass13device_kernelINS_4gemm6kernel13GemmUniversalIN4cute5tupleIJiiiiEEENS1_10collective13CollectiveMmaINS1_37MainloopSm90TmaGmmaWarpSpecializedFP8ILi5ENS5_IJNS4_1CILi1EEESB_SB_EEENS1_32KernelTmaWarpSpecializedPingpongEEENS5_IJNSA_ILi64EEENSA_ILi256EEENSA_ILi128EEEEEENS_12float_e4m3_tENS5_IJlSB_lEEESJ_SK_NS4_8TiledMMAINS4_8MMA_AtomIJNS4_4SM904GMMA31MMA_64x256x32_F32E4M3E4M3_SS_TNILNSO_7ScaleInE1ELSQ_1EEEEEENS4_6LayoutISC_NS5_IJNSA_ILi0EEESU_SU_EEEEENS5_IJNS4_10UnderscoreESX_SX_EEEEENS4_13SM90_TMA_LOADENS4_14ComposedLayoutINS4_7SwizzleILi3ELi4ELi3EEENS4_18smem_ptr_flag_bitsILi8EEENST_INS5_IJNSA_ILi8EEESH_EEENS5_IJSH_SB_EEEEEEEvNS4_8identityES10_S1A_vS1B_EENS_8epilogue10collective6detail29Sm90TmaWarpSpecializedAdapterINS1E_15DefaultEpilogueISJ_SK_SK_NS1D_6thread17LinearCombinationISJ_Li1EffLNS1I_9ScaleType4KindE0ELNS_15FloatRoundStyleE2ESJ_EENS1_15EpilogueDefaultEEEEEvvEEEEvNT_6ParamsE --------------------------
	.section	.nv.constant0._ZN7cutlass13device_kernelINS_4gemm6kernel13GemmUniversalIN4cute5tupleIJiiiiEEENS1_10collective13CollectiveMmaINS1_37MainloopSm90TmaGmmaWarpSpecializedFP8ILi5ENS5_IJNS4_1CILi1EEESB_SB_EEENS1_32KernelTmaWarpSpecializedPingpongEEENS5_IJNSA_ILi64EEENSA_ILi256EEENSA_ILi128EEEEEENS_12float_e4m3_tENS5_IJlSB_lEEESJ_SK_NS4_8TiledMMAINS4_8MMA_AtomIJNS4_4SM904GMMA31MMA_64x256x32_F32E4M3E4M3_SS_TNILNSO_7ScaleInE1ELSQ_1EEEEEENS4_6LayoutISC_NS5_IJNSA_ILi0EEESU_SU_EEEEENS5_IJNS4_10UnderscoreESX_SX_EEEEENS4_13SM90_TMA_LOADENS4_14ComposedLayoutINS4_7SwizzleILi3ELi4ELi3EEENS4_18smem_ptr_flag_bitsILi8EEENST_INS5_IJNSA_ILi8EEESH_EEENS5_IJSH_SB_EEEEEEEvNS4_8identityES10_S1A_vS1B_EENS_8epilogue10collective6detail29Sm90TmaWarpSpecializedAdapterINS1E_15DefaultEpilogueISJ_SK_SK_NS1D_6thread17LinearCombinationISJ_Li1EffLNS1I_9ScaleType4KindE0ELNS_15FloatRoundStyleE2ESJ_EENS1_15EpilogueDefaultEEEEEvvEEEEvNT_6ParamsE,"a",@progbits
	.sectionflags	@""
	.align	4
.nv.constant0._ZN7cutlass13device_kernelINS_4gemm6kernel13GemmUniversalIN4cute5tupleIJiiiiEEENS1_10collective13CollectiveMmaINS1_37MainloopSm90TmaGmmaWarpSpecializedFP8ILi5ENS5_IJNS4_1CILi1EEESB_SB_EEENS1_32KernelTmaWarpSpecializedPingpongEEENS5_IJNSA_ILi64EEENSA_ILi256EEENSA_ILi128EEEEEENS_12float_e4m3_tENS5_IJlSB_lEEESJ_SK_NS4_8TiledMMAINS4_8MMA_AtomIJNS4_4SM904GMMA31MMA_64x256x32_F32E4M3E4M3_SS_TNILNSO_7ScaleInE1ELSQ_1EEEEEENS4_6LayoutISC_NS5_IJNSA_ILi0EEESU_SU_EEEEENS5_IJNS4_10UnderscoreESX_SX_EEEEENS4_13SM90_TMA_LOADENS4_14ComposedLayoutINS4_7SwizzleILi3ELi4ELi3EEENS4_18smem_ptr_flag_bitsILi8EEENST_INS5_IJNSA_ILi8EEESH_EEENS5_IJSH_SB_EEEEEEEvNS4_8identityES10_S1A_vS1B_EENS_8epilogue10collective6detail29Sm90TmaWarpSpecializedAdapterINS1E_15DefaultEpilogueISJ_SK_SK_NS1D_6thread17LinearCombinationISJ_Li1EffLNS1I_9ScaleType4KindE0ELNS_15FloatRoundStyleE2ESJ_EENS1_15EpilogueDefaultEEEEEvvEEEEvNT_6ParamsE:
	.zero		1664


//--------------------- SYMBOLS --------------------------

	.type		.nv.reservedSmem.offset0,@object
	.size		.nv.reservedSmem.offset0,0x4
